	.target	sm_100a

	.elftype	@"ET_EXEC"


//--------------------- .note.nv.tkinfo           --------------------------
	.section	.note.nv.tkinfo,"",@"SHT_NOTE"
	.sectionflags	@"SHF_NOTE_NV_TKINFO"
	.tkinfo
        /*0018*/ 	.word	0x00000002
        /*0030*/ 	.string	""
        /*0030*/ 	.string	"ptxas"
        /*0030*/ 	.string	"Cuda compilation tools, release 13.0, V13.0.88"
        /*0030*/ 	.string	"Build cuda_13.0.r13.0/compiler.36424714_0"
        /*0030*/ 	.string	"-arch sm_100a -m 64 "



//--------------------- .note.nv.cuinfo           --------------------------
	.section	.note.nv.cuinfo,"",@"SHT_NOTE"
	.sectionflags	@"SHF_NOTE_NV_CUINFO"
        /*0018*/ 	.short	0x0002
        /*001a*/ 	.short	0x0064
        /*001c*/ 	.short	0x0082
	.zero		2


//--------------------- .nv.info                  --------------------------
	.section	.nv.info,"",@"SHT_CUDA_INFO"
	.align	4


	//----- nvinfo : EIATTR_REGCOUNT
	.align		4
        /*0000*/ 	.byte	0x04, 0x2f
        /*0002*/ 	.short	(.L_19 - .L_18)
	.align		4
.L_18:
        /*0004*/ 	.word	index@(_ZN7cutlass13device_kernelINS_4gemm6kernel13GemmUniversalIN4cute5tupleIJiiiiEEENS1_10collective13CollectiveMmaINS1_35MainloopSm100TmaUmmaWarpSpecializedILi3ELi2ELi4ENS5_IJNS4_1CILi1EEESB_SB_EEEEENS5_IJNSA_ILi128EEESE_SE_EEENS_6half_tENS5_IJSB_llEEESG_NS5_IJlSB_lEEENS4_8TiledMMAINS4_8MMA_AtomIJNS4_20SM100_MMA_F16BF16_SSISG_SG_fLi128ELi128ELNS4_4UMMA5MajorE1ELSN_0ELNSM_7ScaleInE0ELSO_0EEEEEENS4_6LayoutISC_NS5_IJNSA_ILi0EEESS_SS_EEEEENS5_IJNS4_10UnderscoreESV_SV_EEEEENS4_13SM90_TMA_LOADENS4_14ComposedLayoutINS4_7SwizzleILi3ELi4ELi3EEENS4_18smem_ptr_flag_bitsILi16EEENSR_INS5_IJNSA_ILi64EEENSA_ILi8EEEEEENS5_IJSB_S14_EEEEEEEvNS4_8identityESY_NSZ_IS11_S13_NSR_INS5_IJS15_S14_EEENS5_IJS14_SB_EEEEEEEvS1A_EENS_8epilogue10collective18CollectiveEpilogueINS1G_23Sm100TmaWarpSpecializedILi4ELi2ELi32ELb1ELb0EEEJSF_NS5_IJNSR_ISE_SB_EENSR_INSA_ILi32EEESB_EEEEESG_SI_SG_SI_NS1G_6fusion15FusionCallbacksIS1K_NS1P_17LinearCombinationISG_fSG_fLNS_15FloatRoundStyleE2EEESF_S1O_JEEENS4_5SM1004TMEM4LOAD26SM100_TMEM_LOAD_32dp32b32xESY_NSZ_INS10_ILi2ELi4ELi3EEES13_NSR_INS5_IJS15_S1M_EEENS5_IJS1M_SB_EEEEEEENS4_39AutoVectorizingCopyWithAssumedAlignmentILi128EEENS4_14SM90_TMA_STOREES23_S25_S25_EEEvvEEEEvNT_6ParamsE)
        /*0008*/ 	.word	0x0000006e


	//----- nvinfo : EIATTR_FRAME_SIZE
	.align		4
.L_19:
        /*000c*/ 	.byte	0x04, 0x11
        /*000e*/ 	.short	(.L_21 - .L_20)
	.align		4
.L_20:
        /*0010*/ 	.word	index@($__internal_2_$__cuda_sm10x_tcgen05_guardrail_trap_unallocated_columns_being_dealloced)
        /*0014*/ 	.word	0x00000000


	//----- nvinfo : EIATTR_FRAME_SIZE
	.align		4
.L_21:
        /*0018*/ 	.byte	0x04, 0x11
        /*001a*/ 	.short	(.L_23 - .L_22)
	.align		4
.L_22:
        /*001c*/ 	.word	index@($__internal_1_$__cuda_sm10x_tcgen05_guardrail_trap_phase_invalid_during_alloc)
        /*0020*/ 	.word	0x00000000


	//----- nvinfo : EIATTR_FRAME_SIZE
	.align		4
.L_23:
        /*0024*/ 	.byte	0x04, 0x11
        /*0026*/ 	.short	(.L_25 - .L_24)
	.align		4
.L_24:
        /*0028*/ 	.word	index@($__internal_0_$__cuda_sm10x_tcgen05_guardrail_trap_col_being_dealloced_not_returned_by_alloc)
        /*002c*/ 	.word	0x00000000


	//----- nvinfo : EIATTR_FRAME_SIZE
	.align		4
.L_25:
        /*0030*/ 	.byte	0x04, 0x11
        /*0032*/ 	.short	(.L_27 - .L_26)
	.align		4
.L_26:
        /*0034*/ 	.word	index@(_ZN7cutlass13device_kernelINS_4gemm6kernel13GemmUniversalIN4cute5tupleIJiiiiEEENS1_10collective13CollectiveMmaINS1_35MainloopSm100TmaUmmaWarpSpecializedILi3ELi2ELi4ENS5_IJNS4_1CILi1EEESB_SB_EEEEENS5_IJNSA_ILi128EEESE_SE_EEENS_6half_tENS5_IJSB_llEEESG_NS5_IJlSB_lEEENS4_8TiledMMAINS4_8MMA_AtomIJNS4_20SM100_MMA_F16BF16_SSISG_SG_fLi128ELi128ELNS4_4UMMA5MajorE1ELSN_0ELNSM_7ScaleInE0ELSO_0EEEEEENS4_6LayoutISC_NS5_IJNSA_ILi0EEESS_SS_EEEEENS5_IJNS4_10UnderscoreESV_SV_EEEEENS4_13SM90_TMA_LOADENS4_14ComposedLayoutINS4_7SwizzleILi3ELi4ELi3EEENS4_18smem_ptr_flag_bitsILi16EEENSR_INS5_IJNSA_ILi64EEENSA_ILi8EEEEEENS5_IJSB_S14_EEEEEEEvNS4_8identityESY_NSZ_IS11_S13_NSR_INS5_IJS15_S14_EEENS5_IJS14_SB_EEEEEEEvS1A_EENS_8epilogue10collective18CollectiveEpilogueINS1G_23Sm100TmaWarpSpecializedILi4ELi2ELi32ELb1ELb0EEEJSF_NS5_IJNSR_ISE_SB_EENSR_INSA_ILi32EEESB_EEEEESG_SI_SG_SI_NS1G_6fusion15FusionCallbacksIS1K_NS1P_17LinearCombinationISG_fSG_fLNS_15FloatRoundStyleE2EEESF_S1O_JEEENS4_5SM1004TMEM4LOAD26SM100_TMEM_LOAD_32dp32b32xESY_NSZ_INS10_ILi2ELi4ELi3EEES13_NSR_INS5_IJS15_S1M_EEENS5_IJS1M_SB_EEEEEEENS4_39AutoVectorizingCopyWithAssumedAlignmentILi128EEENS4_14SM90_TMA_STOREES23_S25_S25_EEEvvEEEEvNT_6ParamsE)
        /*0038*/ 	.word	0x00000000


	//----- nvinfo : EIATTR_MIN_STACK_SIZE
	.align		4
.L_27:
        /*003c*/ 	.byte	0x04, 0x12
        /*003e*/ 	.short	(.L_29 - .L_28)
	.align		4
.L_28:
        /*0040*/ 	.word	index@(_ZN7cutlass13device_kernelINS_4gemm6kernel13GemmUniversalIN4cute5tupleIJiiiiEEENS1_10collective13CollectiveMmaINS1_35MainloopSm100TmaUmmaWarpSpecializedILi3ELi2ELi4ENS5_IJNS4_1CILi1EEESB_SB_EEEEENS5_IJNSA_ILi128EEESE_SE_EEENS_6half_tENS5_IJSB_llEEESG_NS5_IJlSB_lEEENS4_8TiledMMAINS4_8MMA_AtomIJNS4_20SM100_MMA_F16BF16_SSISG_SG_fLi128ELi128ELNS4_4UMMA5MajorE1ELSN_0ELNSM_7ScaleInE0ELSO_0EEEEEENS4_6LayoutISC_NS5_IJNSA_ILi0EEESS_SS_EEEEENS5_IJNS4_10UnderscoreESV_SV_EEEEENS4_13SM90_TMA_LOADENS4_14ComposedLayoutINS4_7SwizzleILi3ELi4ELi3EEENS4_18smem_ptr_flag_bitsILi16EEENSR_INS5_IJNSA_ILi64EEENSA_ILi8EEEEEENS5_IJSB_S14_EEEEEEEvNS4_8identityESY_NSZ_IS11_S13_NSR_INS5_IJS15_S14_EEENS5_IJS14_SB_EEEEEEEvS1A_EENS_8epilogue10collective18CollectiveEpilogueINS1G_23Sm100TmaWarpSpecializedILi4ELi2ELi32ELb1ELb0EEEJSF_NS5_IJNSR_ISE_SB_EENSR_INSA_ILi32EEESB_EEEEESG_SI_SG_SI_NS1G_6fusion15FusionCallbacksIS1K_NS1P_17LinearCombinationISG_fSG_fLNS_15FloatRoundStyleE2EEESF_S1O_JEEENS4_5SM1004TMEM4LOAD26SM100_TMEM_LOAD_32dp32b32xESY_NSZ_INS10_ILi2ELi4ELi3EEES13_NSR_INS5_IJS15_S1M_EEENS5_IJS1M_SB_EEEEEEENS4_39AutoVectorizingCopyWithAssumedAlignmentILi128EEENS4_14SM90_TMA_STOREES23_S25_S25_EEEvvEEEEvNT_6ParamsE)
        /*0044*/ 	.word	0x00000000
.L_29:


//--------------------- .nv.compat                --------------------------
	.section	.nv.compat,"",@"SHT_CUDA_COMPAT_INFO"
	.align	4
        /*0000*/ 	.byte	0x02, 0x09, 0x01, 0x00, 0x02, 0x02, 0x02, 0x00, 0x02, 0x05, 0x05, 0x00, 0x03, 0x07, 0x01, 0x01
        /*0010*/ 	.byte	0x02, 0x03, 0x01, 0x00, 0x02, 0x06, 0x01, 0x00, 0x04, 0x0b, 0x08, 0x00, 0x09, 0x00, 0x00, 0x00
        /*0020*/ 	.byte	0x00, 0x00, 0x00, 0x00


//--------------------- .nv.info._ZN7cutlass13device_kernelINS_4gemm6kernel13GemmUniversalIN4cute5tupleIJiiiiEEENS1_10collective13CollectiveMmaINS1_35MainloopSm100TmaUmmaWarpSpecializedILi3ELi2ELi4ENS5_IJNS4_1CILi1EEESB_SB_EEEEENS5_IJNSA_ILi128EEESE_SE_EEENS_6half_tENS5_IJSB_llEEESG_NS5_IJlSB_lEEENS4_8TiledMMAINS4_8MMA_AtomIJNS4_20SM100_MMA_F16BF16_SSISG_SG_fLi128ELi128ELNS4_4UMMA5MajorE1ELSN_0ELNSM_7ScaleInE0ELSO_0EEEEEENS4_6LayoutISC_NS5_IJNSA_ILi0EEESS_SS_EEEEENS5_IJNS4_10UnderscoreESV_SV_EEEEENS4_13SM90_TMA_LOADENS4_14ComposedLayoutINS4_7SwizzleILi3ELi4ELi3EEENS4_18smem_ptr_flag_bitsILi16EEENSR_INS5_IJNSA_ILi64EEENSA_ILi8EEEEEENS5_IJSB_S14_EEEEEEEvNS4_8identityESY_NSZ_IS11_S13_NSR_INS5_IJS15_S14_EEENS5_IJS14_SB_EEEEEEEvS1A_EENS_8epilogue10collective18CollectiveEpilogueINS1G_23Sm100TmaWarpSpecializedILi4ELi2ELi32ELb1ELb0EEEJSF_NS5_IJNSR_ISE_SB_EENSR_INSA_ILi32EEESB_EEEEESG_SI_SG_SI_NS1G_6fusion15FusionCallbacksIS1K_NS1P_17LinearCombinationISG_fSG_fLNS_15FloatRoundStyleE2EEESF_S1O_JEEENS4_5SM1004TMEM4LOAD26SM100_TMEM_LOAD_32dp32b32xESY_NSZ_INS10_ILi2ELi4ELi3EEES13_NSR_INS5_IJS15_S1M_EEENS5_IJS1M_SB_EEEEEEENS4_39AutoVectorizingCopyWithAssumedAlignmentILi128EEENS4_14SM90_TMA_STOREES23_S25_S25_EEEvvEEEEvNT_6ParamsE --------------------------
	.section	.nv.info._ZN7cutlass13device_kernelINS_4gemm6kernel13GemmUniversalIN4cute5tupleIJiiiiEEENS1_10collective13CollectiveMmaINS1_35MainloopSm100TmaUmmaWarpSpecializedILi3ELi2ELi4ENS5_IJNS4_1CILi1EEESB_SB_EEEEENS5_IJNSA_ILi128EEESE_SE_EEENS_6half_tENS5_IJSB_llEEESG_NS5_IJlSB_lEEENS4_8TiledMMAINS4_8MMA_AtomIJNS4_20SM100_MMA_F16BF16_SSISG_SG_fLi128ELi128ELNS4_4UMMA5MajorE1ELSN_0ELNSM_7ScaleInE0ELSO_0EEEEEENS4_6LayoutISC_NS5_IJNSA_ILi0EEESS_SS_EEEEENS5_IJNS4_10UnderscoreESV_SV_EEEEENS4_13SM90_TMA_LOADENS4_14ComposedLayoutINS4_7SwizzleILi3ELi4ELi3EEENS4_18smem_ptr_flag_bitsILi16EEENSR_INS5_IJNSA_ILi64EEENSA_ILi8EEEEEENS5_IJSB_S14_EEEEEEEvNS4_8identityESY_NSZ_IS11_S13_NSR_INS5_IJS15_S14_EEENS5_IJS14_SB_EEEEEEEvS1A_EENS_8epilogue10collective18CollectiveEpilogueINS1G_23Sm100TmaWarpSpecializedILi4ELi2ELi32ELb1ELb0EEEJSF_NS5_IJNSR_ISE_SB_EENSR_INSA_ILi32EEESB_EEEEESG_SI_SG_SI_NS1G_6fusion15FusionCallbacksIS1K_NS1P_17LinearCombinationISG_fSG_fLNS_15FloatRoundStyleE2EEESF_S1O_JEEENS4_5SM1004TMEM4LOAD26SM100_TMEM_LOAD_32dp32b32xESY_NSZ_INS10_ILi2ELi4ELi3EEES13_NSR_INS5_IJS15_S1M_EEENS5_IJS1M_SB_EEEEEEENS4_39AutoVectorizingCopyWithAssumedAlignmentILi128EEENS4_14SM90_TMA_STOREES23_S25_S25_EEEvvEEEEvNT_6ParamsE,"",@"SHT_CUDA_INFO"
	.sectionflags	@""
	.align	4


	//----- nvinfo : EIATTR_CUDA_API_VERSION
	.align		4
        /*0000*/ 	.byte	0x04, 0x37
        /*0002*/ 	.short	(.L_31 - .L_30)
.L_30:
        /*0004*/ 	.word	0x00000082


	//----- nvinfo : EIATTR_KPARAM_INFO
	.align		4
.L_31:
        /*0008*/ 	.byte	0x04, 0x17
        /*000a*/ 	.short	(.L_33 - .L_32)
.L_32:
        /*000c*/ 	.word	0x00000000
        /*0010*/ 	.short	0x0000
        /*0012*/ 	.short	0x0000
        /*0014*/ 	.byte	0x00, 0xf0, 0x01, 0x20


	//----- nvinfo : EIATTR_AT_ENTRY_FRAGMENTS
	.align		4
.L_33:
        /*0018*/ 	.byte	0x04, 0x4f
        /*001a*/ 	.short	(.L_35 - .L_34)


	//   ....[0]....
.L_34:
        /*001c*/ 	.word	0x00000006


	//----- nvinfo : EIATTR_RESERVED_SMEM_USED
	.align		4
.L_35:
        /*0020*/ 	.byte	0x01, 0x41
	.zero		2


	//----- nvinfo : EIATTR_SPARSE_MMA_MASK
	.align		4
        /*0024*/ 	.byte	0x03, 0x50
        /*0026*/ 	.short	0x0000


	//----- nvinfo : EIATTR_TCGEN05_1CTA_USED
	.align		4
        /*0028*/ 	.byte	0x01, 0x51
	.zero		2


	//----- nvinfo : EIATTR_MAXREG_COUNT
	.align		4
        /*002c*/ 	.byte	0x03, 0x1b
        /*002e*/ 	.short	0x00ff


	//----- nvinfo : EIATTR_NUM_BARRIERS
	.align		4
        /*0030*/ 	.byte	0x02, 0x4c
        /*0032*/ 	.byte	0x07
	.zero		1


	//----- nvinfo : EIATTR_EXTERNS
	.align		4
        /*0034*/ 	.byte	0x04, 0x0f
        /*0036*/ 	.short	(.L_37 - .L_36)


	//   ....[0]....
	.align		4
.L_36:
        /*0038*/ 	.word	index@(__assertfail)


	//----- nvinfo : EIATTR_MERCURY_ISA_VERSION
	.align		4
.L_37:
        /*003c*/ 	.byte	0x03, 0x5f
        /*003e*/ 	.short	0x0101


	//----- nvinfo : EIATTR_INT_WARP_WIDE_INSTR_OFFSETS
	.align		4
        /*0040*/ 	.byte	0x04, 0x31
        /*0042*/ 	.short	(.L_39 - .L_38)


	//   ....[0]....
.L_38:
        /*0044*/ 	.word	0x00001f00


	//   ....[1]....
        /*0048*/ 	.word	0x00003a70


	//   ....[2]....
        /*004c*/ 	.word	0x00003aa0


	//   ....[3]....
        /*0050*/ 	.word	0x00003af0


	//   ....[4]....
        /*0054*/ 	.word	0x00004410


	//   ....[5]....
        /*0058*/ 	.word	0x00004470


	//   ....[6]....
        /*005c*/ 	.word	0x00004550


	//   ....[7]....
        /*0060*/ 	.word	0x000045c0


	//   ....[8]....
        /*0064*/ 	.word	0x000046d0


	//   ....[9]....
        /*0068*/ 	.word	0x00004760


	//   ....[10]....
        /*006c*/ 	.word	0x00004930


	//   ....[11]....
        /*0070*/ 	.word	0x00004a90


	//----- nvinfo : EIATTR_COOP_GROUP_MASK_REGIDS
	.align		4
.L_39:
        /*0074*/ 	.byte	0x04, 0x29
        /*0076*/ 	.short	(.L_41 - .L_40)


	//   ....[0]....
.L_40:
        /*0078*/ 	.word	0xffffffff


	//   ....[1]....
        /*007c*/ 	.word	0xffffffff


	//   ....[2]....
        /*0080*/ 	.word	0xffffffff


	//   ....[3]....
        /*0084*/ 	.word	0xffffffff


	//   ....[4]....
        /*0088*/ 	.word	0xffffffff


	//   ....[5]....
        /*008c*/ 	.word	0xffffffff


	//   ....[6]....
        /*0090*/ 	.word	0xffffffff


	//   ....[7]....
        /*0094*/ 	.word	0xffffffff


	//   ....[8]....
        /*0098*/ 	.word	0xffffffff


	//   ....[9]....
        /*009c*/ 	.word	0xffffffff


	//   ....[10]....
        /*00a0*/ 	.word	0xffffffff


	//   ....[11]....
        /*00a4*/ 	.word	0xffffffff


	//   ....[12]....
        /*00a8*/ 	.word	0xffffffff


	//----- nvinfo : EIATTR_COOP_GROUP_INSTR_OFFSETS
	.align		4
.L_41:
        /*00ac*/ 	.byte	0x04, 0x28
        /*00ae*/ 	.short	(.L_43 - .L_42)


	//   ....[0]....
.L_42:
        /*00b0*/ 	.word	0x00000090


	//   ....[1]....
        /*00b4*/ 	.word	0x000004d0


	//   ....[2]....
        /*00b8*/ 	.word	0x00000620


	//   ....[3]....
        /*00bc*/ 	.word	0x000007c0


	//   ....[4]....
        /*00c0*/ 	.word	0x000008c0


	//   ....[5]....
        /*00c4*/ 	.word	0x00000a30


	//   ....[6]....
        /*00c8*/ 	.word	0x00000bd0


	//   ....[7]....
        /*00cc*/ 	.word	0x00001de0


	//   ....[8]....
        /*00d0*/ 	.word	0x00002b30


	//   ....[9]....
        /*00d4*/ 	.word	0x00002d40


	//   ....[10]....
        /*00d8*/ 	.word	0x00002d70


	//   ....[11]....
        /*00dc*/ 	.word	0x00003960


	//   ....[12]....
        /*00e0*/ 	.word	0x00003b90


	//----- nvinfo : EIATTR_VRC_CTA_INIT_COUNT
	.align		4
.L_43:
        /*00e4*/ 	.byte	0x02, 0x4a
        /*00e6*/ 	.byte	0x80
	.zero		1


	//----- nvinfo : EIATTR_SYSCALL_OFFSETS
	.align		4
        /*00e8*/ 	.byte	0x04, 0x46
        /*00ea*/ 	.short	(.L_45 - .L_44)


	//   ....[0]....
.L_44:
        /*00ec*/ 	.word	0x00005510


	//   ....[1]....
        /*00f0*/ 	.word	0x00005600


	//   ....[2]....
        /*00f4*/ 	.word	0x00005d70


	//   ....[3]....
        /*00f8*/ 	.word	0x000069f0


	//   ....[4]....
        /*00fc*/ 	.word	0x00007640


	//   ....[5]....
        /*0100*/ 	.word	0x00008290


	//----- nvinfo : EIATTR_MBARRIER_INSTR_OFFSETS
	.align		4
.L_45:
        /*0104*/ 	.byte	0x04, 0x39
        /*0106*/ 	.short	(.L_47 - .L_46)


	//   ....[0]....
.L_46:
        /*0108*/ 	.word	0x000005b0
        /*010c*/ 	.word	0x000000ff
        /*0110*/ 	.word	0x00000000
        /*0114*/ 	.short	0x0100
        /*0116*/ 	.byte	0x05
	.zero		1


	//   ....[1]....
        /*0118*/ 	.word	0x000005c0
        /*011c*/ 	.word	0x000000ff
        /*0120*/ 	.word	0x00000018
        /*0124*/ 	.short	0x0100
        /*0126*/ 	.byte	0x05
	.zero		1


	//   ....[2]....
        /*0128*/ 	.word	0x000005d0
        /*012c*/ 	.word	0x000000ff
        /*0130*/ 	.word	0x00000008
        /*0134*/ 	.short	0x0100
        /*0136*/ 	.byte	0x05
	.zero		1


	//   ....[3]....
        /*0138*/ 	.word	0x000005e0
        /*013c*/ 	.word	0x000000ff
        /*0140*/ 	.word	0x00000020
        /*0144*/ 	.short	0x0100
        /*0146*/ 	.byte	0x05
	.zero		1


	//   ....[4]....
        /*0148*/ 	.word	0x000005f0
        /*014c*/ 	.word	0x000000ff
        /*0150*/ 	.word	0x00000010
        /*0154*/ 	.short	0x0100
        /*0156*/ 	.byte	0x05
	.zero		1


	//   ....[5]....
        /*0158*/ 	.word	0x00000600
        /*015c*/ 	.word	0x000000ff
        /*0160*/ 	.word	0x00000028
        /*0164*/ 	.short	0x0100
        /*0166*/ 	.byte	0x05
	.zero		1


	//   ....[6]....
        /*0168*/ 	.word	0x00000730
        /*016c*/ 	.word	0x000000ff
        /*0170*/ 	.word	0x00000030
        /*0174*/ 	.short	0x0100
        /*0176*/ 	.byte	0x07
	.zero		1


	//   ....[7]....
        /*0178*/ 	.word	0x00000740
        /*017c*/ 	.word	0x000000ff
        /*0180*/ 	.word	0x00000050
        /*0184*/ 	.short	0x0100
        /*0186*/ 	.byte	0x07
	.zero		1


	//   ....[8]....
        /*0188*/ 	.word	0x00000750
        /*018c*/ 	.word	0x000000ff
        /*0190*/ 	.word	0x00000038
        /*0194*/ 	.short	0x0100
        /*0196*/ 	.byte	0x07
	.zero		1


	//   ....[9]....
        /*0198*/ 	.word	0x00000760
        /*019c*/ 	.word	0x000000ff
        /*01a0*/ 	.word	0x00000058
        /*01a4*/ 	.short	0x0100
        /*01a6*/ 	.byte	0x07
	.zero		1


	//   ....[10]....
        /*01a8*/ 	.word	0x00000770
        /*01ac*/ 	.word	0x000000ff
        /*01b0*/ 	.word	0x00000040
        /*01b4*/ 	.short	0x0100
        /*01b6*/ 	.byte	0x07
	.zero		1


	//   ....[11]....
        /*01b8*/ 	.word	0x00000780
        /*01bc*/ 	.word	0x000000ff
        /*01c0*/ 	.word	0x00000060
        /*01c4*/ 	.short	0x0100
        /*01c6*/ 	.byte	0x07
	.zero		1


	//   ....[12]....
        /*01c8*/ 	.word	0x00000790
        /*01cc*/ 	.word	0x000000ff
        /*01d0*/ 	.word	0x00000048
        /*01d4*/ 	.short	0x0100
        /*01d6*/ 	.byte	0x07
	.zero		1


	//   ....[13]....
        /*01d8*/ 	.word	0x000007a0
        /*01dc*/ 	.word	0x000000ff
        /*01e0*/ 	.word	0x00000068
        /*01e4*/ 	.short	0x0100
        /*01e6*/ 	.byte	0x07
	.zero		1


	//   ....[14]....
        /*01e8*/ 	.word	0x00000890
        /*01ec*/ 	.word	0x000000ff
        /*01f0*/ 	.word	0x00000070
        /*01f4*/ 	.short	0x0100
        /*01f6*/ 	.byte	0x05
	.zero		1


	//   ....[15]....
        /*01f8*/ 	.word	0x000008a0
        /*01fc*/ 	.word	0x000000ff
        /*0200*/ 	.word	0x00000078
        /*0204*/ 	.short	0x0100
        /*0206*/ 	.byte	0x05
	.zero		1


	//   ....[16]....
        /*0208*/ 	.word	0x000009e0
        /*020c*/ 	.word	0x000000ff
        /*0210*/ 	.word	0x00000080
        /*0214*/ 	.short	0x0100
        /*0216*/ 	.byte	0x05
	.zero		1


	//   ....[17]....
        /*0218*/ 	.word	0x000009f0
        /*021c*/ 	.word	0x000000ff
        /*0220*/ 	.word	0x00000090
        /*0224*/ 	.short	0x0100
        /*0226*/ 	.byte	0x05
	.zero		1


	//   ....[18]....
        /*0228*/ 	.word	0x00000a00
        /*022c*/ 	.word	0x000000ff
        /*0230*/ 	.word	0x00000088
        /*0234*/ 	.short	0x0100
        /*0236*/ 	.byte	0x05
	.zero		1


	//   ....[19]....
        /*0238*/ 	.word	0x00000a10
        /*023c*/ 	.word	0x000000ff
        /*0240*/ 	.word	0x00000098
        /*0244*/ 	.short	0x0100
        /*0246*/ 	.byte	0x05
	.zero		1


	//   ....[20]....
        /*0248*/ 	.word	0x00000b40
        /*024c*/ 	.word	0x000000ff
        /*0250*/ 	.word	0x000000a0
        /*0254*/ 	.short	0x0100
        /*0256*/ 	.byte	0x07
	.zero		1


	//   ....[21]....
        /*0258*/ 	.word	0x00000b50
        /*025c*/ 	.word	0x000000ff
        /*0260*/ 	.word	0x000000c0
        /*0264*/ 	.short	0x0100
        /*0266*/ 	.byte	0x07
	.zero		1


	//   ....[22]....
        /*0268*/ 	.word	0x00000b60
        /*026c*/ 	.word	0x000000ff
        /*0270*/ 	.word	0x000000a8
        /*0274*/ 	.short	0x0100
        /*0276*/ 	.byte	0x07
	.zero		1


	//   ....[23]....
        /*0278*/ 	.word	0x00000b70
        /*027c*/ 	.word	0x000000ff
        /*0280*/ 	.word	0x000000c8
        /*0284*/ 	.short	0x0100
        /*0286*/ 	.byte	0x07
	.zero		1


	//   ....[24]....
        /*0288*/ 	.word	0x00000b80
        /*028c*/ 	.word	0x000000ff
        /*0290*/ 	.word	0x000000b0
        /*0294*/ 	.short	0x0100
        /*0296*/ 	.byte	0x07
	.zero		1


	//   ....[25]....
        /*0298*/ 	.word	0x00000b90
        /*029c*/ 	.word	0x000000ff
        /*02a0*/ 	.word	0x000000d0
        /*02a4*/ 	.short	0x0100
        /*02a6*/ 	.byte	0x07
	.zero		1


	//   ....[26]....
        /*02a8*/ 	.word	0x00000ba0
        /*02ac*/ 	.word	0x000000ff
        /*02b0*/ 	.word	0x000000b8
        /*02b4*/ 	.short	0x0100
        /*02b6*/ 	.byte	0x07
	.zero		1


	//   ....[27]....
        /*02b8*/ 	.word	0x00000bb0
        /*02bc*/ 	.word	0x000000ff
        /*02c0*/ 	.word	0x000000d8
        /*02c4*/ 	.short	0x0100
        /*02c6*/ 	.byte	0x07
	.zero		1


	//   ....[28]....
        /*02c8*/ 	.word	0x00000ca0
        /*02cc*/ 	.word	0x000000ff
        /*02d0*/ 	.word	0x000000e0
        /*02d4*/ 	.short	0x0100
        /*02d6*/ 	.byte	0x05
	.zero		1


	//   ....[29]....
        /*02d8*/ 	.word	0x00000cb0
        /*02dc*/ 	.word	0x000000ff
        /*02e0*/ 	.word	0x000000f0
        /*02e4*/ 	.short	0x0100
        /*02e6*/ 	.byte	0x05
	.zero		1


	//   ....[30]....
        /*02e8*/ 	.word	0x00000cc0
        /*02ec*/ 	.word	0x000000ff
        /*02f0*/ 	.word	0x000000e8
        /*02f4*/ 	.short	0x0100
        /*02f6*/ 	.byte	0x05
	.zero		1


	//   ....[31]....
        /*02f8*/ 	.word	0x00000cd0
        /*02fc*/ 	.word	0x000000ff
        /*0300*/ 	.word	0x000000f8
        /*0304*/ 	.short	0x0100
        /*0306*/ 	.byte	0x05
	.zero		1


	//   ....[32]....
        /*0308*/ 	.word	0x000015a0
        /*030c*/ 	.word	0x00000002
        /*0310*/ 	.word	0x000000f0
        /*0314*/ 	.short	0x010a
        /*0316*/ 	.byte	0xff
	.zero		1


	//   ....[33]....
        /*0318*/ 	.word	0x000015d0
        /*031c*/ 	.word	0x00000002
        /*0320*/ 	.word	0x000000e0
        /*0324*/ 	.short	0x0101
        /*0326*/ 	.byte	0xff
	.zero		1


	//   ....[34]....
        /*0328*/ 	.word	0x000016a0
        /*032c*/ 	.word	0x000000ff
        /*0330*/ 	.word	0x00000018
        /*0334*/ 	.short	0x010a
        /*0336*/ 	.byte	0x08
	.zero		1


	//   ....[35]....
        /*0338*/ 	.word	0x00001750
        /*033c*/ 	.word	0x000000ff
        /*0340*/ 	.word	0x00000018
        /*0344*/ 	.short	0x010a
        /*0346*/ 	.byte	0x21
	.zero		1


	//   ....[36]....
        /*0348*/ 	.word	0x000018a0
        /*034c*/ 	.word	0x000000ff
        /*0350*/ 	.word	0x00000018
        /*0354*/ 	.short	0x010a
        /*0356*/ 	.byte	0x08
	.zero		1


	//   ....[37]....
        /*0358*/ 	.word	0x00001a50
        /*035c*/ 	.word	0x000000ff
        /*0360*/ 	.word	0x00000078
        /*0364*/ 	.short	0x0101
        /*0366*/ 	.byte	0x04
	.zero		1


	//   ....[38]....
        /*0368*/ 	.word	0x00001a70
        /*036c*/ 	.word	0x000000ff
        /*0370*/ 	.word	0x00000018
        /*0374*/ 	.short	0x010a
        /*0376*/ 	.byte	0x08
	.zero		1


	//   ....[39]....
        /*0378*/ 	.word	0x00001b00
        /*037c*/ 	.word	0x000000ff
        /*0380*/ 	.word	0x00000018
        /*0384*/ 	.short	0x010a
        /*0386*/ 	.byte	0x21
	.zero		1


	//   ....[40]....
        /*0388*/ 	.word	0x00001c50
        /*038c*/ 	.word	0x000000ff
        /*0390*/ 	.word	0x00000018
        /*0394*/ 	.short	0x010a
        /*0396*/ 	.byte	0x08
	.zero		1


	//   ....[41]....
        /*0398*/ 	.word	0x00001e10
        /*039c*/ 	.word	0x00000002
        /*03a0*/ 	.word	0x00000080
        /*03a4*/ 	.short	0x010a
        /*03a6*/ 	.byte	0xff
	.zero		1


	//   ....[42]....
        /*03a8*/ 	.word	0x00001ed0
        /*03ac*/ 	.word	0x00000002
        /*03b0*/ 	.word	0x00000000
        /*03b4*/ 	.short	0x0101
        /*03b6*/ 	.byte	0xff
	.zero		1


	//   ....[43]....
        /*03b8*/ 	.word	0x00002430
        /*03bc*/ 	.word	0x000000ff
        /*03c0*/ 	.word	0x00000000
        /*03c4*/ 	.short	0x010a
        /*03c6*/ 	.byte	0x05
	.zero		1


	//   ....[44]....
        /*03c8*/ 	.word	0x000024c0
        /*03cc*/ 	.word	0x000000ff
        /*03d0*/ 	.word	0x00000000
        /*03d4*/ 	.short	0x010a
        /*03d6*/ 	.byte	0x05
	.zero		1


	//   ....[45]....
        /*03d8*/ 	.word	0x00002560
        /*03dc*/ 	.word	0x00000000
        /*03e0*/ 	.word	0x00000000
        /*03e4*/ 	.short	0x010a
        /*03e6*/ 	.byte	0xff
	.zero		1


	//   ....[46]....
        /*03e8*/ 	.word	0x00002680
        /*03ec*/ 	.word	0x00000000
        /*03f0*/ 	.word	0x000000e0
        /*03f4*/ 	.short	0x010a
        /*03f6*/ 	.byte	0xff
	.zero		1


	//   ....[47]....
        /*03f8*/ 	.word	0x000026f0
        /*03fc*/ 	.word	0x00000000
        /*0400*/ 	.word	0x00000000
        /*0404*/ 	.short	0x0101
        /*0406*/ 	.byte	0xff
	.zero		1


	//   ....[48]....
        /*0408*/ 	.word	0x00002710
        /*040c*/ 	.word	0x000000ff
        /*0410*/ 	.word	0x00000090
        /*0414*/ 	.short	0x010a
        /*0416*/ 	.byte	0x05
	.zero		1


	//   ....[49]....
        /*0418*/ 	.word	0x00002830
        /*041c*/ 	.word	0x00000000
        /*0420*/ 	.word	0x00000080
        /*0424*/ 	.short	0x010a
        /*0426*/ 	.byte	0xff
	.zero		1


	//   ....[50]....
        /*0428*/ 	.word	0x00002930
        /*042c*/ 	.word	0x00000000
        /*0430*/ 	.word	0x00000000
        /*0434*/ 	.short	0x0101
        /*0436*/ 	.byte	0xff
	.zero		1


	//   ....[51]....
        /*0438*/ 	.word	0x000029c0
        /*043c*/ 	.word	0x000000ff
        /*0440*/ 	.word	0x00000090
        /*0444*/ 	.short	0x0106
        /*0446*/ 	.byte	0x05
	.zero		1


	//   ....[52]....
        /*0448*/ 	.word	0x000029e0
        /*044c*/ 	.word	0x000000ff
        /*0450*/ 	.word	0x00000090
        /*0454*/ 	.short	0x010a
        /*0456*/ 	.byte	0x05
	.zero		1


	//   ....[53]....
        /*0458*/ 	.word	0x00002a70
        /*045c*/ 	.word	0x000000ff
        /*0460*/ 	.word	0x00000090
        /*0464*/ 	.short	0x0106
        /*0466*/ 	.byte	0x04
	.zero		1


	//   ....[54]....
        /*0468*/ 	.word	0x00002ab0
        /*046c*/ 	.word	0x00000000
        /*0470*/ 	.word	0x00000090
        /*0474*/ 	.short	0x010a
        /*0476*/ 	.byte	0xff
	.zero		1


	//   ....[55]....
        /*0478*/ 	.word	0x00003070
        /*047c*/ 	.word	0x00000000
        /*0480*/ 	.word	0x00000080
        /*0484*/ 	.short	0x010a
        /*0486*/ 	.byte	0xff
	.zero		1


	//   ....[56]....
        /*0488*/ 	.word	0x00003170
        /*048c*/ 	.word	0x00000003
        /*0490*/ 	.word	0x00000000
        /*0494*/ 	.short	0x0101
        /*0496*/ 	.byte	0xff
	.zero		1


	//   ....[57]....
        /*0498*/ 	.word	0x00003180
        /*049c*/ 	.word	0x000000ff
        /*04a0*/ 	.word	0x00000000
        /*04a4*/ 	.short	0x010a
        /*04a6*/ 	.byte	0x07
	.zero		1


	//   ....[58]....
        /*04a8*/ 	.word	0x000031b0
        /*04ac*/ 	.word	0x000000ff
        /*04b0*/ 	.word	0x000000c0
        /*04b4*/ 	.short	0x010a
        /*04b6*/ 	.byte	0x06
	.zero		1


	//   ....[59]....
        /*04b8*/ 	.word	0x00003280
        /*04bc*/ 	.word	0x000000ff
        /*04c0*/ 	.word	0x00000000
        /*04c4*/ 	.short	0x010a
        /*04c6*/ 	.byte	0x0b
	.zero		1


	//   ....[60]....
        /*04c8*/ 	.word	0x000033b0
        /*04cc*/ 	.word	0x000000ff
        /*04d0*/ 	.word	0x00000000
        /*04d4*/ 	.short	0x010a
        /*04d6*/ 	.byte	0x22
	.zero		1


	//   ....[61]....
        /*04d8*/ 	.word	0x00003790
        /*04dc*/ 	.word	0x000000ff
        /*04e0*/ 	.word	0x00000000
        /*04e4*/ 	.short	0x010a
        /*04e6*/ 	.byte	0x06
	.zero		1


	//   ....[62]....
        /*04e8*/ 	.word	0x00003820
        /*04ec*/ 	.word	0x000000ff
        /*04f0*/ 	.word	0x00000000
        /*04f4*/ 	.short	0x010a
        /*04f6*/ 	.byte	0x06
	.zero		1


	//   ....[63]....
        /*04f8*/ 	.word	0x000038b0
        /*04fc*/ 	.word	0x000000ff
        /*0500*/ 	.word	0x00000000
        /*0504*/ 	.short	0x010a
        /*0506*/ 	.byte	0x06
	.zero		1


	//   ....[64]....
        /*0508*/ 	.word	0x00003940
        /*050c*/ 	.word	0x000000ff
        /*0510*/ 	.word	0x00000000
        /*0514*/ 	.short	0x010a
        /*0516*/ 	.byte	0x07
	.zero		1


	//   ....[65]....
        /*0518*/ 	.word	0x00003dc0
        /*051c*/ 	.word	0x00000000
        /*0520*/ 	.word	0x00000080
        /*0524*/ 	.short	0x010a
        /*0526*/ 	.byte	0xff
	.zero		1


	//   ....[66]....
        /*0528*/ 	.word	0x00003e80
        /*052c*/ 	.word	0x00000000
        /*0530*/ 	.word	0x00000000
        /*0534*/ 	.short	0x0101
        /*0536*/ 	.byte	0xff
	.zero		1


	//   ....[67]....
        /*0538*/ 	.word	0x000041a0
        /*053c*/ 	.word	0x000000ff
        /*0540*/ 	.word	0x00000078
        /*0544*/ 	.short	0x010a
        /*0546*/ 	.byte	0x07
	.zero		1


	//   ....[68]....
        /*0548*/ 	.word	0x00004390
        /*054c*/ 	.word	0x000000ff
        /*0550*/ 	.word	0x00000050
        /*0554*/ 	.short	0x010a
        /*0556*/ 	.byte	0x07
	.zero		1


	//   ....[69]....
        /*0558*/ 	.word	0x00004500
        /*055c*/ 	.word	0x000000ff
        /*0560*/ 	.word	0x00000030
        /*0564*/ 	.short	0x010b
        /*0566*/ 	.byte	0x07
	.zero		1


	//   ....[70]....
        /*0568*/ 	.word	0x00004510
        /*056c*/ 	.word	0x000000ff
        /*0570*/ 	.word	0x00000000
        /*0574*/ 	.short	0x0101
        /*0576*/ 	.byte	0x08
	.zero		1


	//   ....[71]....
        /*0578*/ 	.word	0x00004520
        /*057c*/ 	.word	0x000000ff
        /*0580*/ 	.word	0x00000058
        /*0584*/ 	.short	0x010a
        /*0586*/ 	.byte	0x07
	.zero		1


	//   ....[72]....
        /*0588*/ 	.word	0x00004670
        /*058c*/ 	.word	0x000000ff
        /*0590*/ 	.word	0x00000038
        /*0594*/ 	.short	0x010b
        /*0596*/ 	.byte	0x07
	.zero		1


	//   ....[73]....
        /*0598*/ 	.word	0x00004680
        /*059c*/ 	.word	0x000000ff
        /*05a0*/ 	.word	0x00000000
        /*05a4*/ 	.short	0x0101
        /*05a6*/ 	.byte	0x08
	.zero		1


	//   ....[74]....
        /*05a8*/ 	.word	0x00004690
        /*05ac*/ 	.word	0x000000ff
        /*05b0*/ 	.word	0x00000060
        /*05b4*/ 	.short	0x010a
        /*05b6*/ 	.byte	0x07
	.zero		1


	//   ....[75]....
        /*05b8*/ 	.word	0x00004810
        /*05bc*/ 	.word	0x000000ff
        /*05c0*/ 	.word	0x00000040
        /*05c4*/ 	.short	0x010b
        /*05c6*/ 	.byte	0x07
	.zero		1


	//   ....[76]....
        /*05c8*/ 	.word	0x00004850
        /*05cc*/ 	.word	0x000000ff
        /*05d0*/ 	.word	0x00000000
        /*05d4*/ 	.short	0x0101
        /*05d6*/ 	.byte	0x08
	.zero		1


	//   ....[77]....
        /*05d8*/ 	.word	0x00004890
        /*05dc*/ 	.word	0x000000ff
        /*05e0*/ 	.word	0x00000068
        /*05e4*/ 	.short	0x010a
        /*05e6*/ 	.byte	0x07
	.zero		1


	//   ....[78]....
        /*05e8*/ 	.word	0x00004ad0
        /*05ec*/ 	.word	0x000000ff
        /*05f0*/ 	.word	0x00000048
        /*05f4*/ 	.short	0x010b
        /*05f6*/ 	.byte	0x07
	.zero		1


	//   ....[79]....
        /*05f8*/ 	.word	0x00004af0
        /*05fc*/ 	.word	0x000000ff
        /*0600*/ 	.word	0x00000000
        /*0604*/ 	.short	0x0101
        /*0606*/ 	.byte	0x0d
	.zero		1


	//   ....[80]....
        /*0608*/ 	.word	0x00004b20
        /*060c*/ 	.word	0x000000ff
        /*0610*/ 	.word	0x00000050
        /*0614*/ 	.short	0x010a
        /*0616*/ 	.byte	0x07
	.zero		1


	//   ....[81]....
        /*0618*/ 	.word	0x00004b40
        /*061c*/ 	.word	0x000000ff
        /*0620*/ 	.word	0x00000058
        /*0624*/ 	.short	0x010a
        /*0626*/ 	.byte	0x07
	.zero		1


	//   ....[82]....
        /*0628*/ 	.word	0x00004b60
        /*062c*/ 	.word	0x000000ff
        /*0630*/ 	.word	0x00000060
        /*0634*/ 	.short	0x010a
        /*0636*/ 	.byte	0x07
	.zero		1


	//   ....[83]....
        /*0638*/ 	.word	0x00004ba0
        /*063c*/ 	.word	0x00000000
        /*0640*/ 	.word	0x00000068
        /*0644*/ 	.short	0x010a
        /*0646*/ 	.byte	0xff
	.zero		1


	//   ....[84]....
        /*0648*/ 	.word	0x00004ed0
        /*064c*/ 	.word	0x00000000
        /*0650*/ 	.word	0x00000080
        /*0654*/ 	.short	0x010a
        /*0656*/ 	.byte	0xff
	.zero		1


	//   ....[85]....
        /*0658*/ 	.word	0x00004fe0
        /*065c*/ 	.word	0x00000000
        /*0660*/ 	.word	0x00000000
        /*0664*/ 	.short	0x0101
        /*0666*/ 	.byte	0xff
	.zero		1


	//   ....[86]....
        /*0668*/ 	.word	0x00005a30
        /*066c*/ 	.word	0x000000ff
        /*0670*/ 	.word	0x00000030
        /*0674*/ 	.short	0x010a
        /*0676*/ 	.byte	0x30
	.zero		1


	//   ....[87]....
        /*0678*/ 	.word	0x00005a70
        /*067c*/ 	.word	0x00000040
        /*0680*/ 	.word	0x000000a0
        /*0684*/ 	.short	0x010a
        /*0686*/ 	.byte	0xff
	.zero		1


	//   ....[88]....
        /*0688*/ 	.word	0x00005b60
        /*068c*/ 	.word	0x000000ff
        /*0690*/ 	.word	0x00000030
        /*0694*/ 	.short	0x010a
        /*0696*/ 	.byte	0x30
	.zero		1


	//   ....[89]....
        /*0698*/ 	.word	0x00005c50
        /*069c*/ 	.word	0x00000040
        /*06a0*/ 	.word	0x000000a0
        /*06a4*/ 	.short	0x010a
        /*06a6*/ 	.byte	0xff
	.zero		1


	//   ....[90]....
        /*06a8*/ 	.word	0x00006720
        /*06ac*/ 	.word	0x00000000
        /*06b0*/ 	.word	0x00000000
        /*06b4*/ 	.short	0x0101
        /*06b6*/ 	.byte	0xff
	.zero		1


	//   ....[91]....
        /*06b8*/ 	.word	0x00006730
        /*06bc*/ 	.word	0x00000002
        /*06c0*/ 	.word	0x00000030
        /*06c4*/ 	.short	0x010a
        /*06c6*/ 	.byte	0xff
	.zero		1


	//   ....[92]....
        /*06c8*/ 	.word	0x00006810
        /*06cc*/ 	.word	0x00000002
        /*06d0*/ 	.word	0x00000030
        /*06d4*/ 	.short	0x010a
        /*06d6*/ 	.byte	0xff
	.zero		1


	//   ....[93]....
        /*06d8*/ 	.word	0x00007370
        /*06dc*/ 	.word	0x00000048
        /*06e0*/ 	.word	0x00000000
        /*06e4*/ 	.short	0x0101
        /*06e6*/ 	.byte	0xff
	.zero		1


	//   ....[94]....
        /*06e8*/ 	.word	0x00007390
        /*06ec*/ 	.word	0x00000000
        /*06f0*/ 	.word	0x00000030
        /*06f4*/ 	.short	0x010a
        /*06f6*/ 	.byte	0xff
	.zero		1


	//   ....[95]....
        /*06f8*/ 	.word	0x00007460
        /*06fc*/ 	.word	0x00000000
        /*0700*/ 	.word	0x00000030
        /*0704*/ 	.short	0x010a
        /*0706*/ 	.byte	0xff
	.zero		1


	//   ....[96]....
        /*0708*/ 	.word	0x00007fc0
        /*070c*/ 	.word	0x00000048
        /*0710*/ 	.word	0x00000000
        /*0714*/ 	.short	0x0101
        /*0716*/ 	.byte	0xff
	.zero		1


	//   ....[97]....
        /*0718*/ 	.word	0x00007fe0
        /*071c*/ 	.word	0x00000000
        /*0720*/ 	.word	0x00000030
        /*0724*/ 	.short	0x010a
        /*0726*/ 	.byte	0xff
	.zero		1


	//   ....[98]....
        /*0728*/ 	.word	0x000080b0
        /*072c*/ 	.word	0x00000000
        /*0730*/ 	.word	0x00000030
        /*0734*/ 	.short	0x010a
        /*0736*/ 	.byte	0xff
	.zero		1


	//   ....[99]....
        /*0738*/ 	.word	0x000083f0
        /*073c*/ 	.word	0x000000ff
        /*0740*/ 	.word	0x00000000
        /*0744*/ 	.short	0x0101
        /*0746*/ 	.byte	0x05
	.zero		1


	//   ....[100]....
        /*0748*/ 	.word	0x00008c70
        /*074c*/ 	.word	0x00000000
        /*0750*/ 	.word	0x00000000
        /*0754*/ 	.short	0x0101
        /*0756*/ 	.byte	0xff
	.zero		1


	//   ....[101]....
        /*0758*/ 	.word	0x00008ee0
        /*075c*/ 	.word	0x000000ff
        /*0760*/ 	.word	0x00000000
        /*0764*/ 	.short	0x0101
        /*0766*/ 	.byte	0x04
	.zero		1


	//   ....[102]....
        /*0768*/ 	.word	0x00008f00
        /*076c*/ 	.word	0x00000002
        /*0770*/ 	.word	0x000000f0
        /*0774*/ 	.short	0x010a
        /*0776*/ 	.byte	0xff
	.zero		1


	//   ....[103]....
        /*0778*/ 	.word	0x00008f60
        /*077c*/ 	.word	0x00000002
        /*0780*/ 	.word	0x00000018
        /*0784*/ 	.short	0x010a
        /*0786*/ 	.byte	0xff
	.zero		1


	//   ....[104]....
        /*0788*/ 	.word	0x00008fc0
        /*078c*/ 	.word	0x00000002
        /*0790*/ 	.word	0x00000018
        /*0794*/ 	.short	0x010a
        /*0796*/ 	.byte	0xff
	.zero		1


	//   ....[105]....
        /*0798*/ 	.word	0x00009010
        /*079c*/ 	.word	0x00000002
        /*07a0*/ 	.word	0x00000080
        /*07a4*/ 	.short	0x010a
        /*07a6*/ 	.byte	0xff
	.zero		1


	//   ....[106]....
        /*07a8*/ 	.word	0x00009070
        /*07ac*/ 	.word	0x00000000
        /*07b0*/ 	.word	0x00000000
        /*07b4*/ 	.short	0x010a
        /*07b6*/ 	.byte	0xff
	.zero		1


	//   ....[107]....
        /*07b8*/ 	.word	0x000090d0
        /*07bc*/ 	.word	0x00000000
        /*07c0*/ 	.word	0x00000000
        /*07c4*/ 	.short	0x010a
        /*07c6*/ 	.byte	0xff
	.zero		1


	//   ....[108]....
        /*07c8*/ 	.word	0x00009120
        /*07cc*/ 	.word	0x00000000
        /*07d0*/ 	.word	0x000000e0
        /*07d4*/ 	.short	0x010a
        /*07d6*/ 	.byte	0xff
	.zero		1


	//   ....[109]....
        /*07d8*/ 	.word	0x00009180
        /*07dc*/ 	.word	0x00000000
        /*07e0*/ 	.word	0x00000090
        /*07e4*/ 	.short	0x010a
        /*07e6*/ 	.byte	0xff
	.zero		1


	//   ....[110]....
        /*07e8*/ 	.word	0x000091d0
        /*07ec*/ 	.word	0x00000000
        /*07f0*/ 	.word	0x00000080
        /*07f4*/ 	.short	0x010a
        /*07f6*/ 	.byte	0xff
	.zero		1


	//   ....[111]....
        /*07f8*/ 	.word	0x00009230
        /*07fc*/ 	.word	0x00000000
        /*0800*/ 	.word	0x00000090
        /*0804*/ 	.short	0x010a
        /*0806*/ 	.byte	0xff
	.zero		1


	//   ....[112]....
        /*0808*/ 	.word	0x00009280
        /*080c*/ 	.word	0x00000000
        /*0810*/ 	.word	0x00000080
        /*0814*/ 	.short	0x010a
        /*0816*/ 	.byte	0xff
	.zero		1


	//   ....[113]....
        /*0818*/ 	.word	0x000092e0
        /*081c*/ 	.word	0x00000002
        /*0820*/ 	.word	0x000000c0
        /*0824*/ 	.short	0x010a
        /*0826*/ 	.byte	0xff
	.zero		1


	//   ....[114]....
        /*0828*/ 	.word	0x00009340
        /*082c*/ 	.word	0x00000000
        /*0830*/ 	.word	0x00000000
        /*0834*/ 	.short	0x010a
        /*0836*/ 	.byte	0xff
	.zero		1


	//   ....[115]....
        /*0838*/ 	.word	0x000093a0
        /*083c*/ 	.word	0x00000000
        /*0840*/ 	.word	0x00000000
        /*0844*/ 	.short	0x010a
        /*0846*/ 	.byte	0xff
	.zero		1


	//   ....[116]....
        /*0848*/ 	.word	0x00009400
        /*084c*/ 	.word	0x00000000
        /*0850*/ 	.word	0x00000000
        /*0854*/ 	.short	0x010a
        /*0856*/ 	.byte	0xff
	.zero		1


	//   ....[117]....
        /*0858*/ 	.word	0x00009460
        /*085c*/ 	.word	0x00000000
        /*0860*/ 	.word	0x00000000
        /*0864*/ 	.short	0x010a
        /*0866*/ 	.byte	0xff
	.zero		1


	//   ....[118]....
        /*0868*/ 	.word	0x000094c0
        /*086c*/ 	.word	0x00000000
        /*0870*/ 	.word	0x00000000
        /*0874*/ 	.short	0x010a
        /*0876*/ 	.byte	0xff
	.zero		1


	//   ....[119]....
        /*0878*/ 	.word	0x00009510
        /*087c*/ 	.word	0x00000000
        /*0880*/ 	.word	0x00000080
        /*0884*/ 	.short	0x010a
        /*0886*/ 	.byte	0xff
	.zero		1


	//   ....[120]....
        /*0888*/ 	.word	0x00009570
        /*088c*/ 	.word	0x00000000
        /*0890*/ 	.word	0x00000078
        /*0894*/ 	.short	0x010a
        /*0896*/ 	.byte	0xff
	.zero		1


	//   ....[121]....
        /*0898*/ 	.word	0x000095d0
        /*089c*/ 	.word	0x00000000
        /*08a0*/ 	.word	0x00000050
        /*08a4*/ 	.short	0x010a
        /*08a6*/ 	.byte	0xff
	.zero		1


	//   ....[122]....
        /*08a8*/ 	.word	0x00009630
        /*08ac*/ 	.word	0x00000000
        /*08b0*/ 	.word	0x00000058
        /*08b4*/ 	.short	0x010a
        /*08b6*/ 	.byte	0xff
	.zero		1


	//   ....[123]....
        /*08b8*/ 	.word	0x00009690
        /*08bc*/ 	.word	0x00000000
        /*08c0*/ 	.word	0x00000060
        /*08c4*/ 	.short	0x010a
        /*08c6*/ 	.byte	0xff
	.zero		1


	//   ....[124]....
        /*08c8*/ 	.word	0x000096f0
        /*08cc*/ 	.word	0x00000000
        /*08d0*/ 	.word	0x00000068
        /*08d4*/ 	.short	0x010a
        /*08d6*/ 	.byte	0xff
	.zero		1


	//   ....[125]....
        /*08d8*/ 	.word	0x00009750
        /*08dc*/ 	.word	0x00000000
        /*08e0*/ 	.word	0x00000050
        /*08e4*/ 	.short	0x010a
        /*08e6*/ 	.byte	0xff
	.zero		1


	//   ....[126]....
        /*08e8*/ 	.word	0x000097b0
        /*08ec*/ 	.word	0x00000000
        /*08f0*/ 	.word	0x00000058
        /*08f4*/ 	.short	0x010a
        /*08f6*/ 	.byte	0xff
	.zero		1


	//   ....[127]....
        /*08f8*/ 	.word	0x00009810
        /*08fc*/ 	.word	0x00000000
        /*0900*/ 	.word	0x00000060
        /*0904*/ 	.short	0x010a
        /*0906*/ 	.byte	0xff
	.zero		1


	//   ....[128]....
        /*0908*/ 	.word	0x00009860
        /*090c*/ 	.word	0x00000000
        /*0910*/ 	.word	0x00000080
        /*0914*/ 	.short	0x010a
        /*0916*/ 	.byte	0xff
	.zero		1


	//   ....[129]....
        /*0918*/ 	.word	0x000098c0
        /*091c*/ 	.word	0x00000002
        /*0920*/ 	.word	0x00000030
        /*0924*/ 	.short	0x010a
        /*0926*/ 	.byte	0xff
	.zero		1


	//   ....[130]....
        /*0928*/ 	.word	0x00009910
        /*092c*/ 	.word	0x00000040
        /*0930*/ 	.word	0x000000a0
        /*0934*/ 	.short	0x010a
        /*0936*/ 	.byte	0xff
	.zero		1


	//   ....[131]....
        /*0938*/ 	.word	0x00009960
        /*093c*/ 	.word	0x00000002
        /*0940*/ 	.word	0x00000030
        /*0944*/ 	.short	0x010a
        /*0946*/ 	.byte	0xff
	.zero		1


	//   ....[132]....
        /*0948*/ 	.word	0x000099b0
        /*094c*/ 	.word	0x00000000
        /*0950*/ 	.word	0x00000030
        /*0954*/ 	.short	0x010a
        /*0956*/ 	.byte	0xff
	.zero		1


	//   ....[133]....
        /*0958*/ 	.word	0x00009a00
        /*095c*/ 	.word	0x00000000
        /*0960*/ 	.word	0x00000030
        /*0964*/ 	.short	0x010a
        /*0966*/ 	.byte	0xff
	.zero		1


	//----- nvinfo : EIATTR_NUM_MBARRIERS
	.align		4
.L_47:
        /*0968*/ 	.byte	0x03, 0x38
        /*096a*/ 	.short	0x0020


	//----- nvinfo : EIATTR_EXIT_INSTR_OFFSETS
	.align		4
        /*096c*/ 	.byte	0x04, 0x1c
        /*096e*/ 	.short	(.L_49 - .L_48)


	//   ....[0]....
.L_48:
        /*0970*/ 	.word	0x00002590


	//   ....[1]....
        /*0974*/ 	.word	0x00002a80


	//   ....[2]....
        /*0978*/ 	.word	0x00002ae0


	//   ....[3]....
        /*097c*/ 	.word	0x00003ba0


	//   ....[4]....
        /*0980*/ 	.word	0x00004bd0


	//   ....[5]....
        /*0984*/ 	.word	0x00004c10


	//   ....[6]....
        /*0988*/ 	.word	0x00008dd0


	//   ....[7]....
        /*098c*/ 	.word	0x00008e50


	//   ....[8]....
        /*0990*/ 	.word	0x00008e80


	//   ....[9]....
        /*0994*/ 	.word	0x00008ef0


	//----- nvinfo : EIATTR_MAX_THREADS
	.align		4
.L_49:
        /*0998*/ 	.byte	0x04, 0x05
        /*099a*/ 	.short	(.L_51 - .L_50)
.L_50:
        /*099c*/ 	.word	0x00000100
        /*09a0*/ 	.word	0x00000001
        /*09a4*/ 	.word	0x00000001


	//----- nvinfo : EIATTR_CRS_STACK_SIZE
	.align		4
.L_51:
        /*09a8*/ 	.byte	0x04, 0x1e
        /*09aa*/ 	.short	(.L_53 - .L_52)
.L_52:
        /*09ac*/ 	.word	0x00000000


	//----- nvinfo : EIATTR_CBANK_PARAM_SIZE
	.align		4
.L_53:
        /*09b0*/ 	.byte	0x03, 0x19
        /*09b2*/ 	.short	0x0800


	//----- nvinfo : EIATTR_PARAM_CBANK
	.align		4
        /*09b4*/ 	.byte	0x04, 0x0a
        /*09b6*/ 	.short	(.L_55 - .L_54)
	.align		4
.L_54:
        /*09b8*/ 	.word	index@(.nv.constant0._ZN7cutlass13device_kernelINS_4gemm6kernel13GemmUniversalIN4cute5tupleIJiiiiEEENS1_10collective13CollectiveMmaINS1_35MainloopSm100TmaUmmaWarpSpecializedILi3ELi2ELi4ENS5_IJNS4_1CILi1EEESB_SB_EEEEENS5_IJNSA_ILi128EEESE_SE_EEENS_6half_tENS5_IJSB_llEEESG_NS5_IJlSB_lEEENS4_8TiledMMAINS4_8MMA_AtomIJNS4_20SM100_MMA_F16BF16_SSISG_SG_fLi128ELi128ELNS4_4UMMA5MajorE1ELSN_0ELNSM_7ScaleInE0ELSO_0EEEEEENS4_6LayoutISC_NS5_IJNSA_ILi0EEESS_SS_EEEEENS5_IJNS4_10UnderscoreESV_SV_EEEEENS4_13SM90_TMA_LOADENS4_14ComposedLayoutINS4_7SwizzleILi3ELi4ELi3EEENS4_18smem_ptr_flag_bitsILi16EEENSR_INS5_IJNSA_ILi64EEENSA_ILi8EEEEEENS5_IJSB_S14_EEEEEEEvNS4_8identityESY_NSZ_IS11_S13_NSR_INS5_IJS15_S14_EEENS5_IJS14_SB_EEEEEEEvS1A_EENS_8epilogue10collective18CollectiveEpilogueINS1G_23Sm100TmaWarpSpecializedILi4ELi2ELi32ELb1ELb0EEEJSF_NS5_IJNSR_ISE_SB_EENSR_INSA_ILi32EEESB_EEEEESG_SI_SG_SI_NS1G_6fusion15FusionCallbacksIS1K_NS1P_17LinearCombinationISG_fSG_fLNS_15FloatRoundStyleE2EEESF_S1O_JEEENS4_5SM1004TMEM4LOAD26SM100_TMEM_LOAD_32dp32b32xESY_NSZ_INS10_ILi2ELi4ELi3EEES13_NSR_INS5_IJS15_S1M_EEENS5_IJS1M_SB_EEEEEEENS4_39AutoVectorizingCopyWithAssumedAlignmentILi128EEENS4_14SM90_TMA_STOREES23_S25_S25_EEEvvEEEEvNT_6ParamsE)
        /*09bc*/ 	.short	0x0380
        /*09be*/ 	.short	0x0800


	//----- nvinfo : EIATTR_SW_WAR
	.align		4
.L_55:
        /*09c0*/ 	.byte	0x04, 0x36
        /*09c2*/ 	.short	(.L_57 - .L_56)
.L_56:
        /*09c4*/ 	.word	0x00000008
.L_57:


//--------------------- .nv.callgraph             --------------------------
	.section	.nv.callgraph,"",@"SHT_CUDA_CALLGRAPH"
	.align	4
	.sectionentsize	8
	.align		4
        /*0000*/ 	.word	0x00000000
	.align		4
        /*0004*/ 	.word	0xffffffff
	.align		4
        /*0008*/ 	.word	index@(_ZN7cutlass13device_kernelINS_4gemm6kernel13GemmUniversalIN4cute5tupleIJiiiiEEENS1_10collective13CollectiveMmaINS1_35MainloopSm100TmaUmmaWarpSpecializedILi3ELi2ELi4ENS5_IJNS4_1CILi1EEESB_SB_EEEEENS5_IJNSA_ILi128EEESE_SE_EEENS_6half_tENS5_IJSB_llEEESG_NS5_IJlSB_lEEENS4_8TiledMMAINS4_8MMA_AtomIJNS4_20SM100_MMA_F16BF16_SSISG_SG_fLi128ELi128ELNS4_4UMMA5MajorE1ELSN_0ELNSM_7ScaleInE0ELSO_0EEEEEENS4_6LayoutISC_NS5_IJNSA_ILi0EEESS_SS_EEEEENS5_IJNS4_10UnderscoreESV_SV_EEEEENS4_13SM90_TMA_LOADENS4_14ComposedLayoutINS4_7SwizzleILi3ELi4ELi3EEENS4_18smem_ptr_flag_bitsILi16EEENSR_INS5_IJNSA_ILi64EEENSA_ILi8EEEEEENS5_IJSB_S14_EEEEEEEvNS4_8identityESY_NSZ_IS11_S13_NSR_INS5_IJS15_S14_EEENS5_IJS14_SB_EEEEEEEvS1A_EENS_8epilogue10collective18CollectiveEpilogueINS1G_23Sm100TmaWarpSpecializedILi4ELi2ELi32ELb1ELb0EEEJSF_NS5_IJNSR_ISE_SB_EENSR_INSA_ILi32EEESB_EEEEESG_SI_SG_SI_NS1G_6fusion15FusionCallbacksIS1K_NS1P_17LinearCombinationISG_fSG_fLNS_15FloatRoundStyleE2EEESF_S1O_JEEENS4_5SM1004TMEM4LOAD26SM100_TMEM_LOAD_32dp32b32xESY_NSZ_INS10_ILi2ELi4ELi3EEES13_NSR_INS5_IJS15_S1M_EEENS5_IJS1M_SB_EEEEEEENS4_39AutoVectorizingCopyWithAssumedAlignmentILi128EEENS4_14SM90_TMA_STOREES23_S25_S25_EEEvvEEEEvNT_6ParamsE)
	.align		4
        /*000c*/ 	.word	index@(__assertfail)
	.align		4
        /*0010*/ 	.word	0x00000000
	.align		4
        /*0014*/ 	.word	0xfffffffe
	.align		4
        /*0018*/ 	.word	0x00000000
	.align		4
        /*001c*/ 	.word	0xfffffffd
	.align		4
        /*0020*/ 	.word	0x00000000
	.align		4
        /*0024*/ 	.word	0xfffffffc


//--------------------- .nv.constant4             --------------------------
	.section	.nv.constant4,"a",@progbits
	.align	8
	.align		8
.nv.constant4:
        /*0000*/ 	.dword	__assertfail
	.align		8
        /*0008*/ 	.dword	__unnamed_1
	.align		8
        /*0010*/ 	.dword	__unnamed_2
	.align		8
        /*0018*/ 	.dword	_ZN40_INTERNAL_efb8a989_4_k_cu_c4c059ee_403744cuda3std3__45__cpo5beginE
	.align		8
        /*0020*/ 	.dword	_ZN40_INTERNAL_efb8a989_4_k_cu_c4c059ee_403744cuda3std3__45__cpo3endE
	.align		8
        /*0028*/ 	.dword	_ZN40_INTERNAL_efb8a989_4_k_cu_c4c059ee_403744cuda3std3__45__cpo6cbeginE
	.align		8
        /*0030*/ 	.dword	_ZN40_INTERNAL_efb8a989_4_k_cu_c4c059ee_403744cuda3std3__45__cpo4cendE
	.align		8
        /*0038*/ 	.dword	_ZN40_INTERNAL_efb8a989_4_k_cu_c4c059ee_403744cuda3std3__442_GLOBAL__N__efb8a989_4_k_cu_c4c059ee_403746ignoreE
	.align		8
        /*0040*/ 	.dword	_ZN40_INTERNAL_efb8a989_4_k_cu_c4c059ee_403744cuda3std3__419piecewise_constructE
	.align		8
        /*0048*/ 	.dword	_ZN40_INTERNAL_efb8a989_4_k_cu_c4c059ee_403744cuda3std3__48in_placeE
	.align		8
        /*0050*/ 	.dword	_ZN40_INTERNAL_efb8a989_4_k_cu_c4c059ee_403744cuda3std6ranges3__45__cpo4swapE
	.align		8
        /*0058*/ 	.dword	_ZN40_INTERNAL_efb8a989_4_k_cu_c4c059ee_403744cuda3std6ranges3__45__cpo9iter_moveE
	.align		8
        /*0060*/ 	.dword	_ZN40_INTERNAL_efb8a989_4_k_cu_c4c059ee_403744cute7productE
	.align		8
        /*0068*/ 	.dword	_ZN40_INTERNAL_efb8a989_4_k_cu_c4c059ee_403744cute1_E
	.align		8
        /*0070*/ 	.dword	$str$25
	.align		8
        /*0078*/ 	.dword	$str$26
	.align		8
        /*0080*/ 	.dword	$str$27
	.align		8
        /*0088*/ 	.dword	$str$28


//--------------------- .text._ZN7cutlass13device_kernelINS_4gemm6kernel13GemmUniversalIN4cute5tupleIJiiiiEEENS1_10collective13CollectiveMmaINS1_35MainloopSm100TmaUmmaWarpSpecializedILi3ELi2ELi4ENS5_IJNS4_1CILi1EEESB_SB_EEEEENS5_IJNSA_ILi128EEESE_SE_EEENS_6half_tENS5_IJSB_llEEESG_NS5_IJlSB_lEEENS4_8TiledMMAINS4_8MMA_AtomIJNS4_20SM100_MMA_F16BF16_SSISG_SG_fLi128ELi128ELNS4_4UMMA5MajorE1ELSN_0ELNSM_7ScaleInE0ELSO_0EEEEEENS4_6LayoutISC_NS5_IJNSA_ILi0EEESS_SS_EEEEENS5_IJNS4_10UnderscoreESV_SV_EEEEENS4_13SM90_TMA_LOADENS4_14ComposedLayoutINS4_7SwizzleILi3ELi4ELi3EEENS4_18smem_ptr_flag_bitsILi16EEENSR_INS5_IJNSA_ILi64EEENSA_ILi8EEEEEENS5_IJSB_S14_EEEEEEEvNS4_8identityESY_NSZ_IS11_S13_NSR_INS5_IJS15_S14_EEENS5_IJS14_SB_EEEEEEEvS1A_EENS_8epilogue10collective18CollectiveEpilogueINS1G_23Sm100TmaWarpSpecializedILi4ELi2ELi32ELb1ELb0EEEJSF_NS5_IJNSR_ISE_SB_EENSR_INSA_ILi32EEESB_EEEEESG_SI_SG_SI_NS1G_6fusion15FusionCallbacksIS1K_NS1P_17LinearCombinationISG_fSG_fLNS_15FloatRoundStyleE2EEESF_S1O_JEEENS4_5SM1004TMEM4LOAD26SM100_TMEM_LOAD_32dp32b32xESY_NSZ_INS10_ILi2ELi4ELi3EEES13_NSR_INS5_IJS15_S1M_EEENS5_IJS1M_SB_EEEEEEENS4_39AutoVectorizingCopyWithAssumedAlignmentILi128EEENS4_14SM90_TMA_STOREES23_S25_S25_EEEvvEEEEvNT_6ParamsE --------------------------
	.section	.text._ZN7cutlass13device_kernelINS_4gemm6kernel13GemmUniversalIN4cute5tupleIJiiiiEEENS1_10collective13CollectiveMmaINS1_35MainloopSm100TmaUmmaWarpSpecializedILi3ELi2ELi4ENS5_IJNS4_1CILi1EEESB_SB_EEEEENS5_IJNSA_ILi128EEESE_SE_EEENS_6half_tENS5_IJSB_llEEESG_NS5_IJlSB_lEEENS4_8TiledMMAINS4_8MMA_AtomIJNS4_20SM100_MMA_F16BF16_SSISG_SG_fLi128ELi128ELNS4_4UMMA5MajorE1ELSN_0ELNSM_7ScaleInE0ELSO_0EEEEEENS4_6LayoutISC_NS5_IJNSA_ILi0EEESS_SS_EEEEENS5_IJNS4_10UnderscoreESV_SV_EEEEENS4_13SM90_TMA_LOADENS4_14ComposedLayoutINS4_7SwizzleILi3ELi4ELi3EEENS4_18smem_ptr_flag_bitsILi16EEENSR_INS5_IJNSA_ILi64EEENSA_ILi8EEEEEENS5_IJSB_S14_EEEEEEEvNS4_8identityESY_NSZ_IS11_S13_NSR_INS5_IJS15_S14_EEENS5_IJS14_SB_EEEEEEEvS1A_EENS_8epilogue10collective18CollectiveEpilogueINS1G_23Sm100TmaWarpSpecializedILi4ELi2ELi32ELb1ELb0EEEJSF_NS5_IJNSR_ISE_SB_EENSR_INSA_ILi32EEESB_EEEEESG_SI_SG_SI_NS1G_6fusion15FusionCallbacksIS1K_NS1P_17LinearCombinationISG_fSG_fLNS_15FloatRoundStyleE2EEESF_S1O_JEEENS4_5SM1004TMEM4LOAD26SM100_TMEM_LOAD_32dp32b32xESY_NSZ_INS10_ILi2ELi4ELi3EEES13_NSR_INS5_IJS15_S1M_EEENS5_IJS1M_SB_EEEEEEENS4_39AutoVectorizingCopyWithAssumedAlignmentILi128EEENS4_14SM90_TMA_STOREES23_S25_S25_EEEvvEEEEvNT_6ParamsE,"ax",@progbits
	.align	128
.text._ZN7cutlass13device_kernelINS_4gemm6kernel13GemmUniversalIN4cute5tupleIJiiiiEEENS1_10collective13CollectiveMmaINS1_35MainloopSm100TmaUmmaWarpSpecializedILi3ELi2ELi4ENS5_IJNS4_1CILi1EEESB_SB_EEEEENS5_IJNSA_ILi128EEESE_SE_EEENS_6half_tENS5_IJSB_llEEESG_NS5_IJlSB_lEEENS4_8TiledMMAINS4_8MMA_AtomIJNS4_20SM100_MMA_F16BF16_SSISG_SG_fLi128ELi128ELNS4_4UMMA5MajorE1ELSN_0ELNSM_7ScaleInE0ELSO_0EEEEEENS4_6LayoutISC_NS5_IJNSA_ILi0EEESS_SS_EEEEENS5_IJNS4_10UnderscoreESV_SV_EEEEENS4_13SM90_TMA_LOADENS4_14ComposedLayoutINS4_7SwizzleILi3ELi4ELi3EEENS4_18smem_ptr_flag_bitsILi16EEENSR_INS5_IJNSA_ILi64EEENSA_ILi8EEEEEENS5_IJSB_S14_EEEEEEEvNS4_8identityESY_NSZ_IS11_S13_NSR_INS5_IJS15_S14_EEENS5_IJS14_SB_EEEEEEEvS1A_EENS_8epilogue10collective18CollectiveEpilogueINS1G_23Sm100TmaWarpSpecializedILi4ELi2ELi32ELb1ELb0EEEJSF_NS5_IJNSR_ISE_SB_EENSR_INSA_ILi32EEESB_EEEEESG_SI_SG_SI_NS1G_6fusion15FusionCallbacksIS1K_NS1P_17LinearCombinationISG_fSG_fLNS_15FloatRoundStyleE2EEESF_S1O_JEEENS4_5SM1004TMEM4LOAD26SM100_TMEM_LOAD_32dp32b32xESY_NSZ_INS10_ILi2ELi4ELi3EEES13_NSR_INS5_IJS15_S1M_EEENS5_IJS1M_SB_EEEEEEENS4_39AutoVectorizingCopyWithAssumedAlignmentILi128EEENS4_14SM90_TMA_STOREES23_S25_S25_EEEvvEEEEvNT_6ParamsE:
        .type           _ZN7cutlass13device_kernelINS_4gemm6kernel13GemmUniversalIN4cute5tupleIJiiiiEEENS1_10collective13CollectiveMmaINS1_35MainloopSm100TmaUmmaWarpSpecializedILi3ELi2ELi4ENS5_IJNS4_1CILi1EEESB_SB_EEEEENS5_IJNSA_ILi128EEESE_SE_EEENS_6half_tENS5_IJSB_llEEESG_NS5_IJlSB_lEEENS4_8TiledMMAINS4_8MMA_AtomIJNS4_20SM100_MMA_F16BF16_SSISG_SG_fLi128ELi128ELNS4_4UMMA5MajorE1ELSN_0ELNSM_7ScaleInE0ELSO_0EEEEEENS4_6LayoutISC_NS5_IJNSA_ILi0EEESS_SS_EEEEENS5_IJNS4_10UnderscoreESV_SV_EEEEENS4_13SM90_TMA_LOADENS4_14ComposedLayoutINS4_7SwizzleILi3ELi4ELi3EEENS4_18smem_ptr_flag_bitsILi16EEENSR_INS5_IJNSA_ILi64EEENSA_ILi8EEEEEENS5_IJSB_S14_EEEEEEEvNS4_8identityESY_NSZ_IS11_S13_NSR_INS5_IJS15_S14_EEENS5_IJS14_SB_EEEEEEEvS1A_EENS_8epilogue10collective18CollectiveEpilogueINS1G_23Sm100TmaWarpSpecializedILi4ELi2ELi32ELb1ELb0EEEJSF_NS5_IJNSR_ISE_SB_EENSR_INSA_ILi32EEESB_EEEEESG_SI_SG_SI_NS1G_6fusion15FusionCallbacksIS1K_NS1P_17LinearCombinationISG_fSG_fLNS_15FloatRoundStyleE2EEESF_S1O_JEEENS4_5SM1004TMEM4LOAD26SM100_TMEM_LOAD_32dp32b32xESY_NSZ_INS10_ILi2ELi4ELi3EEES13_NSR_INS5_IJS15_S1M_EEENS5_IJS1M_SB_EEEEEEENS4_39AutoVectorizingCopyWithAssumedAlignmentILi128EEENS4_14SM90_TMA_STOREES23_S25_S25_EEEvvEEEEvNT_6ParamsE,@function
        .size           _ZN7cutlass13device_kernelINS_4gemm6kernel13GemmUniversalIN4cute5tupleIJiiiiEEENS1_10collective13CollectiveMmaINS1_35MainloopSm100TmaUmmaWarpSpecializedILi3ELi2ELi4ENS5_IJNS4_1CILi1EEESB_SB_EEEEENS5_IJNSA_ILi128EEESE_SE_EEENS_6half_tENS5_IJSB_llEEESG_NS5_IJlSB_lEEENS4_8TiledMMAINS4_8MMA_AtomIJNS4_20SM100_MMA_F16BF16_SSISG_SG_fLi128ELi128ELNS4_4UMMA5MajorE1ELSN_0ELNSM_7ScaleInE0ELSO_0EEEEEENS4_6LayoutISC_NS5_IJNSA_ILi0EEESS_SS_EEEEENS5_IJNS4_10UnderscoreESV_SV_EEEEENS4_13SM90_TMA_LOADENS4_14ComposedLayoutINS4_7SwizzleILi3ELi4ELi3EEENS4_18smem_ptr_flag_bitsILi16EEENSR_INS5_IJNSA_ILi64EEENSA_ILi8EEEEEENS5_IJSB_S14_EEEEEEEvNS4_8identityESY_NSZ_IS11_S13_NSR_INS5_IJS15_S14_EEENS5_IJS14_SB_EEEEEEEvS1A_EENS_8epilogue10collective18CollectiveEpilogueINS1G_23Sm100TmaWarpSpecializedILi4ELi2ELi32ELb1ELb0EEEJSF_NS5_IJNSR_ISE_SB_EENSR_INSA_ILi32EEESB_EEEEESG_SI_SG_SI_NS1G_6fusion15FusionCallbacksIS1K_NS1P_17LinearCombinationISG_fSG_fLNS_15FloatRoundStyleE2EEESF_S1O_JEEENS4_5SM1004TMEM4LOAD26SM100_TMEM_LOAD_32dp32b32xESY_NSZ_INS10_ILi2ELi4ELi3EEES13_NSR_INS5_IJS15_S1M_EEENS5_IJS1M_SB_EEEEEEENS4_39AutoVectorizingCopyWithAssumedAlignmentILi128EEENS4_14SM90_TMA_STOREES23_S25_S25_EEEvvEEEEvNT_6ParamsE,(.L_x_173 - _ZN7cutlass13device_kernelINS_4gemm6kernel13GemmUniversalIN4cute5tupleIJiiiiEEENS1_10collective13CollectiveMmaINS1_35MainloopSm100TmaUmmaWarpSpecializedILi3ELi2ELi4ENS5_IJNS4_1CILi1EEESB_SB_EEEEENS5_IJNSA_ILi128EEESE_SE_EEENS_6half_tENS5_IJSB_llEEESG_NS5_IJlSB_lEEENS4_8TiledMMAINS4_8MMA_AtomIJNS4_20SM100_MMA_F16BF16_SSISG_SG_fLi128ELi128ELNS4_4UMMA5MajorE1ELSN_0ELNSM_7ScaleInE0ELSO_0EEEEEENS4_6LayoutISC_NS5_IJNSA_ILi0EEESS_SS_EEEEENS5_IJNS4_10UnderscoreESV_SV_EEEEENS4_13SM90_TMA_LOADENS4_14ComposedLayoutINS4_7SwizzleILi3ELi4ELi3EEENS4_18smem_ptr_flag_bitsILi16EEENSR_INS5_IJNSA_ILi64EEENSA_ILi8EEEEEENS5_IJSB_S14_EEEEEEEvNS4_8identityESY_NSZ_IS11_S13_NSR_INS5_IJS15_S14_EEENS5_IJS14_SB_EEEEEEEvS1A_EENS_8epilogue10collective18CollectiveEpilogueINS1G_23Sm100TmaWarpSpecializedILi4ELi2ELi32ELb1ELb0EEEJSF_NS5_IJNSR_ISE_SB_EENSR_INSA_ILi32EEESB_EEEEESG_SI_SG_SI_NS1G_6fusion15FusionCallbacksIS1K_NS1P_17LinearCombinationISG_fSG_fLNS_15FloatRoundStyleE2EEESF_S1O_JEEENS4_5SM1004TMEM4LOAD26SM100_TMEM_LOAD_32dp32b32xESY_NSZ_INS10_ILi2ELi4ELi3EEES13_NSR_INS5_IJS15_S1M_EEENS5_IJS1M_SB_EEEEEEENS4_39AutoVectorizingCopyWithAssumedAlignmentILi128EEENS4_14SM90_TMA_STOREES23_S25_S25_EEEvvEEEEvNT_6ParamsE)
        .other          _ZN7cutlass13device_kernelINS_4gemm6kernel13GemmUniversalIN4cute5tupleIJiiiiEEENS1_10collective13CollectiveMmaINS1_35MainloopSm100TmaUmmaWarpSpecializedILi3ELi2ELi4ENS5_IJNS4_1CILi1EEESB_SB_EEEEENS5_IJNSA_ILi128EEESE_SE_EEENS_6half_tENS5_IJSB_llEEESG_NS5_IJlSB_lEEENS4_8TiledMMAINS4_8MMA_AtomIJNS4_20SM100_MMA_F16BF16_SSISG_SG_fLi128ELi128ELNS4_4UMMA5MajorE1ELSN_0ELNSM_7ScaleInE0ELSO_0EEEEEENS4_6LayoutISC_NS5_IJNSA_ILi0EEESS_SS_EEEEENS5_IJNS4_10UnderscoreESV_SV_EEEEENS4_13SM90_TMA_LOADENS4_14ComposedLayoutINS4_7SwizzleILi3ELi4ELi3EEENS4_18smem_ptr_flag_bitsILi16EEENSR_INS5_IJNSA_ILi64EEENSA_ILi8EEEEEENS5_IJSB_S14_EEEEEEEvNS4_8identityESY_NSZ_IS11_S13_NSR_INS5_IJS15_S14_EEENS5_IJS14_SB_EEEEEEEvS1A_EENS_8epilogue10collective18CollectiveEpilogueINS1G_23Sm100TmaWarpSpecializedILi4ELi2ELi32ELb1ELb0EEEJSF_NS5_IJNSR_ISE_SB_EENSR_INSA_ILi32EEESB_EEEEESG_SI_SG_SI_NS1G_6fusion15FusionCallbacksIS1K_NS1P_17LinearCombinationISG_fSG_fLNS_15FloatRoundStyleE2EEESF_S1O_JEEENS4_5SM1004TMEM4LOAD26SM100_TMEM_LOAD_32dp32b32xESY_NSZ_INS10_ILi2ELi4ELi3EEES13_NSR_INS5_IJS15_S1M_EEENS5_IJS1M_SB_EEEEEEENS4_39AutoVectorizingCopyWithAssumedAlignmentILi128EEENS4_14SM90_TMA_STOREES23_S25_S25_EEEvvEEEEvNT_6ParamsE,@"STO_CUDA_ENTRY STV_DEFAULT"
_ZN7cutlass13device_kernelINS_4gemm6kernel13GemmUniversalIN4cute5tupleIJiiiiEEENS1_10collective13CollectiveMmaINS1_35MainloopSm100TmaUmmaWarpSpecializedILi3ELi2ELi4ENS5_IJNS4_1CILi1EEESB_SB_EEEEENS5_IJNSA_ILi128EEESE_SE_EEENS_6half_tENS5_IJSB_llEEESG_NS5_IJlSB_lEEENS4_8TiledMMAINS4_8MMA_AtomIJNS4_20SM100_MMA_F16BF16_SSISG_SG_fLi128ELi128ELNS4_4UMMA5MajorE1ELSN_0ELNSM_7ScaleInE0ELSO_0EEEEEENS4_6LayoutISC_NS5_IJNSA_ILi0EEESS_SS_EEEEENS5_IJNS4_10UnderscoreESV_SV_EEEEENS4_13SM90_TMA_LOADENS4_14ComposedLayoutINS4_7SwizzleILi3ELi4ELi3EEENS4_18smem_ptr_flag_bitsILi16EEENSR_INS5_IJNSA_ILi64EEENSA_ILi8EEEEEENS5_IJSB_S14_EEEEEEEvNS4_8identityESY_NSZ_IS11_S13_NSR_INS5_IJS15_S14_EEENS5_IJS14_SB_EEEEEEEvS1A_EENS_8epilogue10collective18CollectiveEpilogueINS1G_23Sm100TmaWarpSpecializedILi4ELi2ELi32ELb1ELb0EEEJSF_NS5_IJNSR_ISE_SB_EENSR_INSA_ILi32EEESB_EEEEESG_SI_SG_SI_NS1G_6fusion15FusionCallbacksIS1K_NS1P_17LinearCombinationISG_fSG_fLNS_15FloatRoundStyleE2EEESF_S1O_JEEENS4_5SM1004TMEM4LOAD26SM100_TMEM_LOAD_32dp32b32xESY_NSZ_INS10_ILi2ELi4ELi3EEES13_NSR_INS5_IJS15_S1M_EEENS5_IJS1M_SB_EEEEEEENS4_39AutoVectorizingCopyWithAssumedAlignmentILi128EEENS4_14SM90_TMA_STOREES23_S25_S25_EEEvvEEEEvNT_6ParamsE:
[----:B------:R-:W1:Y:S01]  /*0000*/  LDC R1, c[0x0][0x37c] ;  /* 0x0000df00ff017b82 */ /* 0x000e620000000800 */
[----:B------:R-:W2:Y:S01]  /*0010*/  S2R R101, SR_TID.X ;  /* 0x0000000000657919 */ /* 0x000ea20000002100 */
[----:B------:R-:W3:Y:S01]  /*0020*/  LDCU.64 UR4, c[0x0][0x890] ;  /* 0x00011200ff0477ac */ /* 0x000ee20008000a00 */
[----:B------:R-:W-:Y:S02]  /*0030*/  PRMT R88, RZ, 0x7610, R88 ;  /* 0x00007610ff587816 */ /* 0x000fe40000000058 */
[----:B------:R-:W-:Y:S01]  /*0040*/  ELECT P5, URZ, PT ;  /* 0x0000000000ff782f */ /* 0x000fe200038a0000 */
[----:B------:R-:W4:Y:S01]  /*0050*/  LDCU.64 UR46, c[0x0][0x358] ;  /* 0x00006b00ff2e77ac */ /* 0x000f220008000a00 */
[----:B---3--:R-:W-:-:S04]  /*0060*/  UISETP.NE.U32.AND UP0, UPT, UR4, URZ, UPT ;  /* 0x000000ff0400728c */ /* 0x008fc8000bf05070 */
[----:B------:R-:W-:Y:S01]  /*0070*/  UISETP.NE.AND.EX UP0, UPT, UR5, URZ, UPT, UP0 ;  /* 0x000000ff0500728c */ /* 0x000fe2000bf05300 */
[----:B--2---:R-:W-:-:S05]  /*0080*/  SHF.R.U32.HI R92, RZ, 0x5, R101 ;  /* 0x00000005ff5c7819 */ /* 0x004fca0000011665 */
[----:B------:R-:W2:Y:S02]  /*0090*/  SHFL.IDX PT, R0, R92, RZ, 0x1f ;  /* 0x00001fff5c007589 */ /* 0x000ea400000e0000 */
[----:B--2---:R-:W-:Y:S01]  /*00a0*/  R2UR UR8, R0 ;  /* 0x00000000000872ca */ /* 0x004fe200000e0000 */
[----:B-1--4-:R-:W-:-:S14]  /*00b0*/  BRA.U UP0, `(.L_x_0) ;  /* 0x00000001002c7547 */ /* 0x012fdc000b800000 */
[----:B------:R-:W1:Y:S02]  /*00c0*/  LDCU.64 UR6, c[0x0][0x888] ;  /* 0x00011100ff0677ac */ /* 0x000e640008000a00 */
[----:B-1----:R-:W-:-:S04]  /*00d0*/  UISETP.NE.U32.AND UP0, UPT, UR6, URZ, UPT ;  /* 0x000000ff0600728c */ /* 0x002fc8000bf05070 */
[----:B------:R-:W-:-:S09]  /*00e0*/  UISETP.NE.AND.EX UP0, UPT, UR7, URZ, UPT, UP0 ;  /* 0x000000ff0700728c */ /* 0x000fd2000bf05300 */
[----:B------:R-:W-:Y:S05]  /*00f0*/  BRA.U !UP0, `(.L_x_1) ;  /* 0x0000000108107547 */ /* 0x000fea000b800000 */
[----:B------:R-:W1:Y:S02]  /*0100*/  LDC.64 R2, c[0x0][0x888] ;  /* 0x00022200ff027b82 */ /* 0x000e640000000a00 */
[----:B-1----:R1:W5:Y:S01]  /*0110*/  LDG.E R49, desc[UR46][R2.64] ;  /* 0x0000002e02317981 */ /* 0x002362000c1e1900 */
[----:B------:R-:W-:Y:S01]  /*0120*/  HFMA2 R88, -RZ, RZ, 0, 5.9604644775390625e-08 ;  /* 0x00000001ff587431 */ /* 0x000fe200000001ff */
[----:B------:R-:W-:Y:S05]  /*0130*/  BRA `(.L_x_0) ;  /* 0x00000000000c7947 */ /* 0x000fea0003800000 */
.L_x_1:
[----:B------:R-:W1:Y:S01]  /*0140*/  LDCU UR6, c[0x0][0x880] ;  /* 0x00011000ff0677ac */ /* 0x000e620008000800 */
[----:B------:R-:W-:Y:S01]  /*0150*/  HFMA2 R88, -RZ, RZ, 0, 5.9604644775390625e-08 ;  /* 0x00000001ff587431 */ /* 0x000fe200000001ff */
[----:B-1----:R-:W-:-:S07]  /*0160*/  MOV R49, UR6 ;  /* 0x0000000600317c02 */ /* 0x002fce0008000f00 */
.L_x_0:
[----:B------:R-:W2:Y:S02]  /*0170*/  LDCU.64 UR6, c[0x0][0x8b0] ;  /* 0x00011600ff0677ac */ /* 0x000ea40008000a00 */
[----:B--2---:R-:W-:-:S04]  /*0180*/  UISETP.NE.U32.AND UP0, UPT, UR6, URZ, UPT ;  /* 0x000000ff0600728c */ /* 0x004fc8000bf05070 */
[----:B------:R-:W-:-:S09]  /*0190*/  UISETP.NE.AND.EX UP0, UPT, UR7, URZ, UPT, UP0 ;  /* 0x000000ff0700728c */ /* 0x000fd2000bf05300 */
[----:B------:R-:W-:Y:S05]  /*01a0*/  BRA.U UP0, `(.L_x_2) ;  /* 0x0000000100247547 */ /* 0x000fea000b800000 */
[----:B------:R-:W2:Y:S02]  /*01b0*/  LDCU.64 UR6, c[0x0][0x8a8] ;  /* 0x00011500ff0677ac */ /* 0x000ea40008000a00 */
[----:B--2---:R-:W-:-:S04]  /*01c0*/  UISETP.NE.U32.AND UP0, UPT, UR6, URZ, UPT ;  /* 0x000000ff0600728c */ /* 0x004fc8000bf05070 */
[----:B------:R-:W-:-:S09]  /*01d0*/  UISETP.NE.AND.EX UP0, UPT, UR7, URZ, UPT, UP0 ;  /* 0x000000ff0700728c */ /* 0x000fd2000bf05300 */
[----:B------:R-:W-:Y:S05]  /*01e0*/  BRA.U !UP0, `(.L_x_3) ;  /* 0x00000001080c7547 */ /* 0x000fea000b800000 */
[----:B-1----:R-:W1:Y:S02]  /*01f0*/  LDC.64 R2, c[0x0][0x8a8] ;  /* 0x00022a00ff027b82 */ /* 0x002e640000000a00 */
[----:B-1----:R2:W5:Y:S01]  /*0200*/  LDG.E R47, desc[UR46][R2.64] ;  /* 0x0000002e022f7981 */ /* 0x002562000c1e1900 */
[----:B------:R-:W-:Y:S05]  /*0210*/  BRA `(.L_x_2) ;  /* 0x0000000000087947 */ /* 0x000fea0003800000 */
.L_x_3:
[----:B------:R-:W2:Y:S02]  /*0220*/  LDCU UR6, c[0x0][0x8a0] ;  /* 0x00011400ff0677ac */ /* 0x000ea40008000800 */
[----:B--2---:R-:W-:Y:S02]  /*0230*/  MOV R47, UR6 ;  /* 0x00000006002f7c02 */ /* 0x004fe40008000f00 */
.L_x_2:
[----:B------:R-:W-:Y:S01]  /*0240*/  IMAD.U32 R0, RZ, RZ, UR8 ;  /* 0x00000008ff007e24 */ /* 0x000fe2000f8e00ff */
[----:B------:R-:W-:Y:S04]  /*0250*/  BSSY.RECONVERGENT B0, `(.L_x_4) ;  /* 0x000000c000007945 */ /* 0x000fe80003800200 */
[C---:B------:R-:W-:Y:S02]  /*0260*/  ISETP.NE.OR P1, PT, R0.reuse, 0x1, !P5 ;  /* 0x000000010000780c */ /* 0x040fe40006f25670 */
[----:B------:R-:W-:-:S11]  /*0270*/  ISETP.NE.OR P0, PT, R0, 0x3, !P5 ;  /* 0x000000030000780c */ /* 0x000fd60006f05670 */
[----:B------:R-:W-:Y:S05]  /*0280*/  @P1 BRA `(.L_x_5) ;  /* 0x0000000000201947 */ /* 0x000fea0003800000 */
[----:B------:R-:W3:Y:S02]  /*0290*/  LDCU.64 UR6, c[0x0][0x348] ;  /* 0x00006900ff0677ac */ /* 0x000ee40008000a00 */
[----:B---3--:R-:W-:Y:S02]  /*02a0*/  UIADD3 UR10, UP1, UPT, UR6, 0x80, URZ ;  /* 0x00000080060a7890 */ /* 0x008fe4000ff3e0ff */
[----:B------:R-:W-:Y:S02]  /*02b0*/  UIADD3 UR6, UP0, UPT, UR6, 0x180, URZ ;  /* 0x0000018006067890 */ /* 0x000fe4000ff1e0ff */
[----:B------:R-:W-:Y:S02]  /*02c0*/  UIADD3.X UR11, UPT, UPT, URZ, UR7, URZ, UP1, !UPT ;  /* 0x00000007ff0b7290 */ /* 0x000fe40008ffe4ff */
[----:B------:R-:W-:-:S07]  /*02d0*/  UIADD3.X UR7, UPT, UPT, URZ, UR7, URZ, UP0, !UPT ;  /* 0x00000007ff077290 */ /* 0x000fce00087fe4ff */
[----:B------:R3:W-:Y:S02]  /*02e0*/  UTMACCTL.PF [UR10] ;  /* 0x000000000a0079b9 */ /* 0x0007e40008040000 */
[----:B------:R3:W-:Y:S02]  /*02f0*/  UTMACCTL.PF [UR6] ;  /* 0x00000000060079b9 */ /* 0x0007e40008040000 */
[----:B---3--:R-:W-:Y:S01]  /*0300*/  NOP ;  /* 0x0000000000007918 */ /* 0x008fe20000000000 */
.L_x_5:
[----:B------:R-:W-:Y:S05]  /*0310*/  BSYNC.RECONVERGENT B0 ;  /* 0x0000000000007941 */ /* 0x000fea0003800200 */
.L_x_4:
[----:B------:R-:W-:Y:S04]  /*0320*/  BSSY.RECONVERGENT B0, `(.L_x_6) ;  /* 0x000000a000007945 */ /* 0x000fe80003800200 */
        /* <DEDUP_REMOVED lines=9> */
.L_x_7:
[----:B------:R-:W-:Y:S05]  /*03c0*/  BSYNC.RECONVERGENT B0 ;  /* 0x0000000000007941 */ /* 0x000fea0003800200 */
.L_x_6:
[----:B------:R-:W3:Y:S01]  /*03d0*/  LDCU.64 UR6, c[0x0][0x888] ;  /* 0x00011100ff0677ac */ /* 0x000ee20008000a00 */
[----:B------:R-:W-:Y:S02]  /*03e0*/  UISETP.EQ.U32.AND UP1, UPT, UR4, URZ, UPT ;  /* 0x000000ff0400728c */ /* 0x000fe4000bf22070 */
[----:B------:R-:W-:Y:S02]  /*03f0*/  UPLOP3.LUT UP2, UPT, UPT, UPT, UPT, 0x80, 0x8 ;  /* 0x000000000008789c */ /* 0x000fe40003f4f070 */
[----:B---3--:R-:W-:-:S04]  /*0400*/  UISETP.NE.U32.AND UP0, UPT, UR6, URZ, UPT ;  /* 0x000000ff0600728c */ /* 0x008fc8000bf05070 */
[----:B------:R-:W-:-:S04]  /*0410*/  UISETP.NE.AND.EX UP0, UPT, UR7, URZ, UPT, UP0 ;  /* 0x000000ff0700728c */ /* 0x000fc8000bf05300 */
[----:B------:R-:W-:-:S04]  /*0420*/  UISETP.EQ.OR.EX UP3, UPT, UR5, URZ, !UP0, UP1 ;  /* 0x000000ff0500728c */ /* 0x000fc8000c762710 */
[----:B------:R-:W-:-:S05]  /*0430*/  UP2UR UR50, UPR, URZ, 0x8 ;  /* 0x00000008ff327883 */ /* 0x000fca0008000000 */
[----:B------:R-:W-:Y:S07]  /*0440*/  BRA.U !UP3, `(.L_x_8) ;  /* 0x000000010b207547 */ /* 0x000fee000b800000 */
[----:B------:R-:W-:Y:S01]  /*0450*/  UISETP.NE.U32.AND UP2, UPT, UR4, URZ, UPT ;  /* 0x000000ff0400728c */ /* 0x000fe2000bf45070 */
[----:B-----5:R-:W-:Y:S01]  /*0460*/  FSETP.NEU.AND P0, PT, R49, RZ, PT ;  /* 0x000000ff3100720b */ /* 0x020fe20003f0d000 */
[----:B------:R-:W-:Y:S02]  /*0470*/  USEL UR4, URZ, 0xffffffff, UP0 ;  /* 0xffffffffff047887 */ /* 0x000fe40008000000 */
[----:B------:R-:W-:-:S10]  /*0480*/  UISETP.NE.AND.EX UP2, UPT, UR5, URZ, UPT, UP2 ;  /* 0x000000ff0500728c */ /* 0x000fd4000bf45320 */
[----:B------:R-:W-:Y:S01]  /*0490*/  VOTEU.ANY UP1, P0 ;  /* 0x0000000000ff7886 */ /* 0x000fe20000020100 */
[----:B------:R-:W-:-:S04]  /*04a0*/  @!UP2 USEL UR4, URZ, 0xffffffff, UP1 ;  /* 0xffffffffff04a887 */ /* 0x000fc80008800000 */
[----:B------:R-:W-:-:S04]  /*04b0*/  ULOP3.LUT UR4, UR4, 0x1, URZ, 0xc0, !UPT ;  /* 0x0000000104047892 */ /* 0x000fc8000f8ec0ff */
[----:B------:R-:W-:-:S11]  /*04c0*/  UISETP.NE.U32.AND UP2, UPT, UR4, 0x1, UPT ;  /* 0x000000010400788c */ /* 0x000fd6000bf45070 */
.L_x_8:
[----:B-12---:R-:W1:Y:S01]  /*04d0*/  SHFL.IDX PT, R2, R92, RZ, 0x1f ;  /* 0x00001fff5c027589 */ /* 0x006e6200000e0000 */
[----:B------:R-:W-:-:S04]  /*04e0*/  UISETP.NE.AND UP1, UPT, UR8, 0x2, UPT ;  /* 0x000000020800788c */ /* 0x000fc8000bf25270 */
[----:B------:R-:W-:Y:S01]  /*04f0*/  USEL UR6, URZ, 0x1, UP1 ;  /* 0x00000001ff067887 */ /* 0x000fe20008800000 */
[----:B-1----:R-:W-:-:S13]  /*0500*/  ISETP.NE.AND P0, PT, R2, RZ, PT ;  /* 0x000000ff0200720c */ /* 0x002fda0003f05270 */
[----:B------:R-:W-:Y:S05]  /*0510*/  @P0 BRA `(.L_x_9) ;  /* 0x0000000000400947 */ /* 0x000fea0003800000 */
[----:B------:R-:W1:Y:S01]  /*0520*/  S2UR UR5, SR_CgaCtaId ;  /* 0x00000000000579c3 */ /* 0x000e620000008800 */
[----:B------:R-:W-:Y:S01]  /*0530*/  UMOV UR7, 0x400 ;  /* 0x0000040000077882 */ /* 0x000fe20000000000 */
[----:B------:R-:W-:Y:S01]  /*0540*/  UMOV UR4, 0x1 ;  /* 0x0000000100047882 */ /* 0x000fe20000000000 */
[----:B------:R-:W-:Y:S01]  /*0550*/  ELECT P0, URZ, PT ;  /* 0x0000000000ff782f */ /* 0x000fe20003800000 */
[----:B------:R-:W-:-:S04]  /*0560*/  UIADD3 UR10, UPT, UPT, -UR4, 0x100000, URZ ;  /* 0x00100000040a7890 */ /* 0x000fc8000fffe1ff */
[----:B------:R-:W-:Y:S02]  /*0570*/  USHF.L.U32 UR11, UR10, 0xb, URZ ;  /* 0x0000000b0a0b7899 */ /* 0x000fe400080006ff */
[----:B------:R-:W-:Y:S02]  /*0580*/  USHF.L.U32 UR10, UR10, 0x1, URZ ;  /* 0x000000010a0a7899 */ /* 0x000fe400080006ff */
[----:B-1----:R-:W-:Y:S01]  /*0590*/  ULEA UR5, UR5, UR7, 0x18 ;  /* 0x0000000705057291 */ /* 0x002fe2000f8ec0ff */
[----:B------:R-:W1:Y:S11]  /*05a0*/  FENCE.VIEW.ASYNC.S ;  /* 0x00000000000073c6 */ /* 0x000e760000000000 */
[----:B-1----:R1:W2:Y:S01]  /*05b0*/  SYNCS.EXCH.64 URZ, [UR5], UR10 ;  /* 0x0000000a05ff75b2 */ /* 0x0022a20008000100 */
[----:B------:R1:W3:Y:S01]  /*05c0*/  SYNCS.EXCH.64 URZ, [UR5+0x18], UR10 ;  /* 0x0000180a05ff75b2 */ /* 0x0002e20008000100 */
[----:B------:R1:W4:Y:S01]  /*05d0*/  SYNCS.EXCH.64 URZ, [UR5+0x8], UR10 ;  /* 0x0000080a05ff75b2 */ /* 0x0003220008000100 */
[----:B------:R1:W1:Y:S01]  /*05e0*/  SYNCS.EXCH.64 URZ, [UR5+0x20], UR10 ;  /* 0x0000200a05ff75b2 */ /* 0x0002620008000100 */
[----:B------:R1:W1:Y:S01]  /*05f0*/  SYNCS.EXCH.64 URZ, [UR5+0x10], UR10 ;  /* 0x0000100a05ff75b2 */ /* 0x0002620008000100 */
[----:B------:R1:W1:Y:S01]  /*0600*/  SYNCS.EXCH.64 URZ, [UR5+0x28], UR10 ;  /* 0x0000280a05ff75b2 */ /* 0x0002620008000100 */
[----:B------:R-:W-:Y:S01]  /*0610*/  NOP ;  /* 0x0000000000007918 */ /* 0x000fe20000000000 */
.L_x_9:
[----:B------:R-:W2:Y:S01]  /*0620*/  SHFL.IDX PT, R2, R92, RZ, 0x1f ;  /* 0x00001fff5c027589 */ /* 0x000ea200000e0000 */
[----:B------:R-:W-:Y:S01]  /*0630*/  NOP ;  /* 0x0000000000007918 */ /* 0x000fe20000000000 */
[----:B--2---:R-:W-:-:S13]  /*0640*/  ISETP.NE.AND P0, PT, R2, 0x1, PT ;  /* 0x000000010200780c */ /* 0x004fda0003f05270 */
[----:B------:R-:W-:Y:S05]  /*0650*/  @P0 BRA `(.L_x_10) ;  /* 0x0000000000580947 */ /* 0x000fea0003800000 */
[----:B------:R-:W2:Y:S01]  /*0660*/  S2UR UR7, SR_CgaCtaId ;  /* 0x00000000000779c3 */ /* 0x000ea20000008800 */
[----:B------:R-:W-:Y:S01]  /*0670*/  UMOV UR9, 0x400 ;  /* 0x0000040000097882 */ /* 0x000fe20000000000 */
[----:B-1----:R-:W-:Y:S01]  /*0680*/  UMOV UR5, 0x20 ;  /* 0x0000002000057882 */ /* 0x002fe20000000000 */
[----:B------:R-:W-:Y:S01]  /*0690*/  UMOV UR4, 0x80 ;  /* 0x0000008000047882 */ /* 0x000fe20000000000 */
[----:B------:R-:W-:-:S04]  /*06a0*/  UIADD3 UR10, UPT, UPT, -UR5, 0x100000, URZ ;  /* 0x00100000050a7890 */ /* 0x000fc8000fffe1ff */
[----:B------:R-:W-:Y:S02]  /*06b0*/  USHF.L.U32 UR11, UR10, 0xb, URZ ;  /* 0x0000000b0a0b7899 */ /* 0x000fe400080006ff */
[----:B------:R-:W-:Y:S02]  /*06c0*/  USHF.L.U32 UR10, UR10, 0x1, URZ ;  /* 0x000000010a0a7899 */ /* 0x000fe400080006ff */
[----:B------:R-:W-:-:S04]  /*06d0*/  UIADD3 UR4, UPT, UPT, -UR4, 0x100000, URZ ;  /* 0x0010000004047890 */ /* 0x000fc8000fffe1ff */
[----:B------:R-:W-:Y:S02]  /*06e0*/  USHF.L.U32 UR5, UR4, 0xb, URZ ;  /* 0x0000000b04057899 */ /* 0x000fe400080006ff */
[----:B------:R-:W-:Y:S01]  /*06f0*/  USHF.L.U32 UR4, UR4, 0x1, URZ ;  /* 0x0000000104047899 */ /* 0x000fe200080006ff */
[----:B------:R-:W-:Y:S01]  /*0700*/  ELECT P0, URZ, PT ;  /* 0x0000000000ff782f */ /* 0x000fe20003800000 */
[----:B--2---:R-:W-:Y:S01]  /*0710*/  ULEA UR7, UR7, UR9, 0x18 ;  /* 0x0000000907077291 */ /* 0x004fe2000f8ec0ff */
[----:B------:R-:W1:Y:S11]  /*0720*/  FENCE.VIEW.ASYNC.S ;  /* 0x00000000000073c6 */ /* 0x000e760000000000 */
[----:B-1----:R2:W1:Y:S01]  /*0730*/  SYNCS.EXCH.64 URZ, [UR7+0x30], UR10 ;  /* 0x0000300a07ff75b2 */ /* 0x0024620008000100 */
[----:B------:R2:W1:Y:S01]  /*0740*/  SYNCS.EXCH.64 URZ, [UR7+0x50], UR4 ;  /* 0x0000500407ff75b2 */ /* 0x0004620008000100 */
[----:B------:R2:W1:Y:S01]  /*0750*/  SYNCS.EXCH.64 URZ, [UR7+0x38], UR10 ;  /* 0x0000380a07ff75b2 */ /* 0x0004620008000100 */
[----:B------:R2:W1:Y:S01]  /*0760*/  SYNCS.EXCH.64 URZ, [UR7+0x58], UR4 ;  /* 0x0000580407ff75b2 */ /* 0x0004620008000100 */
[----:B------:R2:W1:Y:S01]  /*0770*/  SYNCS.EXCH.64 URZ, [UR7+0x40], UR10 ;  /* 0x0000400a07ff75b2 */ /* 0x0004620008000100 */
[----:B------:R2:W1:Y:S01]  /*0780*/  SYNCS.EXCH.64 URZ, [UR7+0x60], UR4 ;  /* 0x0000600407ff75b2 */ /* 0x0004620008000100 */
[----:B------:R2:W1:Y:S01]  /*0790*/  SYNCS.EXCH.64 URZ, [UR7+0x48], UR10 ;  /* 0x0000480a07ff75b2 */ /* 0x0004620008000100 */
[----:B------:R2:W1:Y:S02]  /*07a0*/  SYNCS.EXCH.64 URZ, [UR7+0x68], UR4 ;  /* 0x0000680407ff75b2 */ /* 0x0004640008000100 */
[----:B--2---:R-:W-:Y:S01]  /*07b0*/  NOP ;  /* 0x0000000000007918 */ /* 0x004fe20000000000 */
.L_x_10:
[----:B------:R-:W2:Y:S01]  /*07c0*/  SHFL.IDX PT, R2, R92, RZ, 0x1f ;  /* 0x00001fff5c027589 */ /* 0x000ea200000e0000 */
[----:B------:R-:W-:Y:S01]  /*07d0*/  NOP ;  /* 0x0000000000007918 */ /* 0x000fe20000000000 */
[----:B--2---:R-:W-:-:S13]  /*07e0*/  ISETP.NE.AND P0, PT, R2, 0x3, PT ;  /* 0x000000030200780c */ /* 0x004fda0003f05270 */
[----:B------:R-:W-:Y:S05]  /*07f0*/  @P0 BRA `(.L_x_11) ;  /* 0x0000000000300947 */ /* 0x000fea0003800000 */
[----:B-1----:R-:W1:Y:S01]  /*0800*/  S2UR UR5, SR_CgaCtaId ;  /* 0x00000000000579c3 */ /* 0x002e620000008800 */
        /* <DEDUP_REMOVED lines=8> */
[----:B-1----:R2:W1:Y:S01]  /*0890*/  SYNCS.EXCH.64 URZ, [UR5+0x70], UR10 ;  /* 0x0000700a05ff75b2 */ /* 0x0024620008000100 */
[----:B------:R2:W1:Y:S02]  /*08a0*/  SYNCS.EXCH.64 URZ, [UR5+0x78], UR10 ;  /* 0x0000780a05ff75b2 */ /* 0x0004640008000100 */
[----:B--2---:R-:W-:Y:S01]  /*08b0*/  NOP ;  /* 0x0000000000007918 */ /* 0x004fe20000000000 */
.L_x_11:
[----:B------:R-:W2:Y:S01]  /*08c0*/  SHFL.IDX PT, R2, R92, RZ, 0x1f ;  /* 0x00001fff5c027589 */ /* 0x000ea200000e0000 */
[----:B------:R-:W-:Y:S01]  /*08d0*/  NOP ;  /* 0x0000000000007918 */ /* 0x000fe20000000000 */
[----:B--2---:R-:W-:-:S13]  /*08e0*/  ISETP.NE.AND P0, PT, R2, 0x4, PT ;  /* 0x000000040200780c */ /* 0x004fda0003f05270 */
[----:B------:R-:W-:Y:S05]  /*08f0*/  @P0 BRA `(.L_x_12) ;  /* 0x00000000004c0947 */ /* 0x000fea0003800000 */
[----:B-1----:R-:W1:Y:S01]  /*0900*/  S2UR UR5, SR_CgaCtaId ;  /* 0x00000000000579c3 */ /* 0x002e620000008800 */
[----:B------:R-:W-:Y:S01]  /*0910*/  UMOV UR9, 0x100 ;  /* 0x0000010000097882 */ /* 0x000fe20000000000 */
[----:B------:R-:W-:Y:S01]  /*0920*/  UMOV UR7, 0x400 ;  /* 0x0000040000077882 */ /* 0x000fe20000000000 */
[----:B------:R-:W-:Y:S01]  /*0930*/  USEL UR9, UR9, 0xe0, UP2 ;  /* 0x000000e009097887 */ /* 0x000fe20009000000 */
[----:B------:R-:W-:Y:S01]  /*0940*/  UMOV UR4, 0x1 ;  /* 0x0000000100047882 */ /* 0x000fe20000000000 */
[----:B------:R-:W-:Y:S01]  /*0950*/  ELECT P0, URZ, PT ;  /* 0x0000000000ff782f */ /* 0x000fe20003800000 */
[----:B------:R-:W-:-:S04]  /*0960*/  UIADD3 UR10, UPT, UPT, -UR4, 0x100000, URZ ;  /* 0x00100000040a7890 */ /* 0x000fc8000fffe1ff */
[----:B------:R-:W-:Y:S02]  /*0970*/  USHF.L.U32 UR11, UR10, 0xb, URZ ;  /* 0x0000000b0a0b7899 */ /* 0x000fe400080006ff */
[----:B------:R-:W-:Y:S02]  /*0980*/  USHF.L.U32 UR10, UR10, 0x1, URZ ;  /* 0x000000010a0a7899 */ /* 0x000fe400080006ff */
[----:B------:R-:W-:-:S04]  /*0990*/  UIADD3 UR12, UPT, UPT, -UR9, 0x100000, URZ ;  /* 0x00100000090c7890 */ /* 0x000fc8000fffe1ff */
[----:B------:R-:W-:Y:S02]  /*09a0*/  USHF.L.U32 UR13, UR12, 0xb, URZ ;  /* 0x0000000b0c0d7899 */ /* 0x000fe400080006ff */
[----:B------:R-:W-:Y:S02]  /*09b0*/  USHF.L.U32 UR12, UR12, 0x1, URZ ;  /* 0x000000010c0c7899 */ /* 0x000fe400080006ff */
[----:B-1----:R-:W-:Y:S01]  /*09c0*/  ULEA UR5, UR5, UR7, 0x18 ;  /* 0x0000000705057291 */ /* 0x002fe2000f8ec0ff */
[----:B------:R-:W1:Y:S11]  /*09d0*/  FENCE.VIEW.ASYNC.S ;  /* 0x00000000000073c6 */ /* 0x000e760000000000 */
[----:B-1----:R2:W1:Y:S01]  /*09e0*/  SYNCS.EXCH.64 URZ, [UR5+0x80], UR10 ;  /* 0x0000800a05ff75b2 */ /* 0x0024620008000100 */
[----:B------:R2:W1:Y:S01]  /*09f0*/  SYNCS.EXCH.64 URZ, [UR5+0x90], UR12 ;  /* 0x0000900c05ff75b2 */ /* 0x0004620008000100 */
[----:B------:R2:W1:Y:S01]  /*0a00*/  SYNCS.EXCH.64 URZ, [UR5+0x88], UR10 ;  /* 0x0000880a05ff75b2 */ /* 0x0004620008000100 */
[----:B------:R2:W1:Y:S02]  /*0a10*/  SYNCS.EXCH.64 URZ, [UR5+0x98], UR12 ;  /* 0x0000980c05ff75b2 */ /* 0x0004640008000100 */
[----:B--2---:R-:W-:Y:S01]  /*0a20*/  NOP ;  /* 0x0000000000007918 */ /* 0x004fe20000000000 */
.L_x_12:
        /* <DEDUP_REMOVED lines=26> */
.L_x_13:
        /* <DEDUP_REMOVED lines=18> */
.L_x_14:
[----:B-1----:R-:W1:Y:S01]  /*0cf0*/  S2UR UR5, SR_CTAID.X ;  /* 0x00000000000579c3 */ /* 0x002e620000002500 */
[----:B------:R-:W-:-:S05]  /*0d00*/  CS2R.32 R87, SR_CgaSize ;  /* 0x0000000000577805 */ /* 0x000fca0000008a00 */
[----:B------:R-:W-:-:S05]  /*0d10*/  IMAD R87, R87, -0xa0, RZ ;  /* 0xffffff6057577824 */ /* 0x000fca00078e02ff */
[----:B------:R-:W-:-:S14]  /*0d20*/  R2UR UR9, R87 ;  /* 0x00000000570972ca */ /* 0x000fdc00000e0000 */
[----:B------:R-:W2:Y:S01]  /*0d30*/  LDCU UR9, c[0x0][UR9+0x2b0] ;  /* 0x00005600090977ac */ /* 0x000ea20008000800 */
[----:B------:R-:W-:Y:S01]  /*0d40*/  NOP ;  /* 0x0000000000007918 */ /* 0x000fe20000000000 */
[----:B------:R-:W-:-:S05]  /*0d50*/  CS2R.32 R87, SR_CgaSize ;  /* 0x0000000000577805 */ /* 0x000fca0000008a00 */
[----:B------:R-:W-:-:S05]  /*0d60*/  IMAD R87, R87, -0xa0, RZ ;  /* 0xffffff6057577824 */ /* 0x000fca00078e02ff */
[----:B------:R-:W-:-:S14]  /*0d70*/  R2UR UR7, R87 ;  /* 0x00000000570772ca */ /* 0x000fdc00000e0000 */
[----:B------:R-:W3:Y:S01]  /*0d80*/  LDCU UR7, c[0x0][UR7+0x2b4] ;  /* 0x00005680070777ac */ /* 0x000ee20008000800 */
[----:B------:R-:W4:Y:S08]  /*0d90*/  S2UR UR4, SR_CTAID.Y ;  /* 0x00000000000479c3 */ /* 0x000f300000002600 */
[----:B------:R-:W3:Y:S01]  /*0da0*/  LDC R10, c[0x0][0xb24] ;  /* 0x0002c900ff0a7b82 */ /* 0x000ee20000000800 */
[----:B-1----:R-:W-:-:S02]  /*0db0*/  I2FP.F32.U32 R87, UR5 ;  /* 0x0000000500577c45 */ /* 0x002fc40008201000 */
[----:B------:R-:W-:-:S05]  /*0dc0*/  CS2R.32 R3, SR_CgaSize ;  /* 0x0000000000037805 */ /* 0x000fca0000008a00 */
[----:B------:R-:W-:-:S06]  /*0dd0*/  IMAD R3, R3, -0xa0, RZ ;  /* 0xffffff6003037824 */ /* 0x000fcc00078e02ff */
[----:B------:R-:W1:Y:S01]  /*0de0*/  LDC R3, c[0x0][R3+0x2a0] ;  /* 0x0000a80003037b82 */ /* 0x000e620000000800 */
[----:B------:R-:W-:Y:S01]  /*0df0*/  MOV R15, UR5 ;  /* 0x00000005000f7c02 */ /* 0x000fe20008000f00 */
[----:B--2---:R-:W-:Y:S01]  /*0e00*/  FMUL R87, R87, UR9 ;  /* 0x0000000957577c20 */ /* 0x004fe20008400000 */
[----:B----4-:R-:W-:Y:S02]  /*0e10*/  I2FP.F32.U32 R86, UR4 ;  /* 0x0000000400567c45 */ /* 0x010fe40008201000 */
[----:B------:R-:W-:-:S05]  /*0e20*/  CS2R.32 R2, SR_CgaSize ;  /* 0x0000000000027805 */ /* 0x000fca0000008a00 */
[----:B------:R-:W-:-:S06]  /*0e30*/  IMAD R2, R2, -0xa0, RZ ;  /* 0xffffff6002027824 */ /* 0x000fcc00078e02ff */
[----:B------:R-:W2:Y:S01]  /*0e40*/  LDC R2, c[0x0][R2+0x2a4] ;  /* 0x0000a90002027b82 */ /* 0x000ea20000000800 */
[----:B------:R-:W-:Y:S01]  /*0e50*/  MOV R14, UR4 ;  /* 0x00000004000e7c02 */ /* 0x000fe20008000f00 */
[----:B------:R-:W4:Y:S01]  /*0e60*/  F2I.U32.TRUNC.NTZ R87, R87 ;  /* 0x0000005700577305 */ /* 0x000f22000020f000 */
[----:B---3--:R-:W-:-:S05]  /*0e70*/  FMUL R86, R86, UR7 ;  /* 0x0000000756567c20 */ /* 0x008fca0008400000 */
[----:B------:R-:W-:Y:S01]  /*0e80*/  BAR.SYNC.DEFER_BLOCKING 0x0 ;  /* 0x0000000000007b1d */ /* 0x000fe20000010000 */
[----:B------:R-:W-:-:S05]  /*0e90*/  ISETP.GE.AND P0, PT, R10, 0x1, PT ;  /* 0x000000010a00780c */ /* 0x000fca0003f06270 */
[----:B------:R-:W3:Y:S02]  /*0ea0*/  F2I.U32.TRUNC.NTZ R86, R86 ;  /* 0x0000005600567305 */ /* 0x000ee4000020f000 */
[----:B------:R-:W2:Y:S01]  /*0eb0*/  S2UR UR36, SR_CTAID.Z ;  /* 0x00000000002479c3 */ /* 0x000ea20000002700 */
[----:B----4-:R-:W-:-:S05]  /*0ec0*/  IADD3 R87, PT, PT, -R87, RZ, RZ ;  /* 0x000000ff57577210 */ /* 0x010fca0007ffe1ff */
[----:B-1----:R-:W-:Y:S01]  /*0ed0*/  IMAD R87, R3, R87, UR5 ;  /* 0x0000000503577e24 */ /* 0x002fe2000f8e0257 */
[----:B---3--:R-:W-:-:S05]  /*0ee0*/  IADD3 R86, PT, PT, -R86, RZ, RZ ;  /* 0x000000ff56567210 */ /* 0x008fca0007ffe1ff */
[----:B--2---:R-:W-:Y:S01]  /*0ef0*/  IMAD R86, R2, R86, UR4 ;  /* 0x0000000402567e24 */ /* 0x004fe2000f8e0256 */
[----:B------:R-:W-:Y:S06]  /*0f00*/  @!P0 BRA `(.L_x_15) ;  /* 0x0000000000b88947 */ /* 0x000fec0003800000 */
[----:B------:R-:W1:Y:S01]  /*0f10*/  LDC.64 R4, c[0x0][0xb18] ;  /* 0x0002c600ff047b82 */ /* 0x000e620000000a00 */
[----:B------:R-:W-:-:S07]  /*0f20*/  ISETP.NE.AND P0, PT, R10, 0x1, PT ;  /* 0x000000010a00780c */ /* 0x000fce0003f05270 */
[----:B------:R-:W2:Y:S08]  /*0f30*/  LDC R9, c[0x0][0xb0c] ;  /* 0x0002c300ff097b82 */ /* 0x000eb00000000800 */
[----:B------:R-:W3:Y:S08]  /*0f40*/  LDC R12, c[0x0][0x370] ;  /* 0x0000dc00ff0c7b82 */ /* 0x000ef00000000800 */
[----:B------:R-:W4:Y:S01]  /*0f50*/  LDC R11, c[0x0][0x374] ;  /* 0x0000dd00ff0b7b82 */ /* 0x000f220000000800 */
[----:B-1----:R-:W-:-:S07]  /*0f60*/  ISETP.NE.AND P1, PT, R4, 0x1, PT ;  /* 0x000000010400780c */ /* 0x002fce0003f25270 */
[----:B------:R-:W3:Y:S01]  /*0f70*/  LDC.64 R6, c[0x0][0xb10] ;  /* 0x0002c400ff067b82 */ /* 0x000ee20000000a00 */
[----:B--2---:R-:W-:-:S07]  /*0f80*/  ISETP.NE.AND P2, PT, R9, 0x1, PT ;  /* 0x000000010900780c */ /* 0x004fce0003f45270 */
[----:B------:R-:W1:Y:S08]  /*0f90*/  LDC R8, c[0x0][0xb20] ;  /* 0x0002c800ff087b82 */ /* 0x000e700000000800 */
[----:B------:R-:W2:Y:S01]  /*0fa0*/  LDC.64 R2, c[0x0][0xb28] ;  /* 0x0002ca00ff027b82 */ /* 0x000ea20000000a00 */
[----:B----4-:R-:W-:-:S04]  /*0fb0*/  IMAD.HI.U32 R13, R11, R5, RZ ;  /* 0x000000050b0d7227 */ /* 0x010fc800078e00ff */
[----:B------:R-:W-:-:S04]  /*0fc0*/  IMAD.HI.U32 R5, R14, R5, RZ ;  /* 0x000000050e057227 */ /* 0x000fc800078e00ff */
[----:B---3--:R-:W-:-:S05]  /*0fd0*/  IMAD.HI.U32 R16, R12, R6, RZ ;  /* 0x000000060c107227 */ /* 0x008fca00078e00ff */
[-C--:B------:R-:W-:Y:S01]  /*0fe0*/  @P2 SHF.R.U32.HI R12, RZ, R7.reuse, R16 ;  /* 0x00000007ff0c2219 */ /* 0x080fe20000011610 */
[----:B------:R-:W-:Y:S01]  /*0ff0*/  IMAD.HI.U32 R16, R15, R6, RZ ;  /* 0x000000060f107227 */ /* 0x000fe200078e00ff */
[-C--:B-1----:R-:W-:Y:S02]  /*1000*/  @P1 SHF.R.U32.HI R11, RZ, R8.reuse, R13 ;  /* 0x00000008ff0b1219 */ /* 0x082fe4000001160d */
[----:B------:R-:W-:Y:S02]  /*1010*/  SHF.R.U32.HI R5, RZ, R8, R5 ;  /* 0x00000008ff057219 */ /* 0x000fe40000011605 */
[----:B------:R-:W-:Y:S02]  /*1020*/  SHF.R.U32.HI R16, RZ, R7, R16 ;  /* 0x00000007ff107219 */ /* 0x000fe40000011610 */
[----:B------:R-:W-:Y:S01]  /*1030*/  SEL R5, R14, R5, !P1 ;  /* 0x000000050e057207 */ /* 0x000fe20004800000 */
[----:B--2---:R-:W-:Y:S01]  /*1040*/  IMAD.HI.U32 R13, R11, R2, RZ ;  /* 0x000000020b0d7227 */ /* 0x004fe200078e00ff */
[----:B------:R-:W-:-:S03]  /*1050*/  SEL R16, R15, R16, !P2 ;  /* 0x000000100f107207 */ /* 0x000fc60005000000 */
[----:B------:R-:W-:Y:S01]  /*1060*/  IMAD.HI.U32 R6, R12, R2, RZ ;  /* 0x000000020c067227 */ /* 0x000fe200078e00ff */
[----:B------:R-:W-:-:S04]  /*1070*/  @P0 SHF.R.U32.HI R11, RZ, R3, R13 ;  /* 0x00000003ff0b0219 */ /* 0x000fc8000001160d */
[----:B------:R-:W-:Y:S01]  /*1080*/  @P0 SHF.R.U32.HI R12, RZ, R3, R6 ;  /* 0x00000003ff0c0219 */ /* 0x000fe20000011606 */
[----:B------:R-:W-:-:S04]  /*1090*/  IMAD R11, R11, R10, RZ ;  /* 0x0000000a0b0b7224 */ /* 0x000fc800078e02ff */
[----:B------:R-:W-:Y:S01]  /*10a0*/  IMAD R6, R12, R10, RZ ;  /* 0x0000000a0c067224 */ /* 0x000fe200078e02ff */
[----:B------:R-:W-:-:S04]  /*10b0*/  ISETP.GE.AND P1, PT, R5, R11, PT ;  /* 0x0000000b0500720c */ /* 0x000fc80003f26270 */
[----:B------:R-:W-:Y:S01]  /*10c0*/  ISETP.GE.OR P1, PT, R16, R6, P1 ;  /* 0x000000061000720c */ /* 0x000fe20000f26670 */
[----:B------:R-:W-:-:S05]  /*10d0*/  IMAD.HI.U32 R6, R5, R2, RZ ;  /* 0x0000000205067227 */ /* 0x000fca00078e00ff */
[----:B------:R-:W-:-:S04]  /*10e0*/  SHF.R.U32.HI R6, RZ, R3, R6 ;  /* 0x00000003ff067219 */ /* 0x000fc80000011606 */
[----:B------:R-:W-:-:S03]  /*10f0*/  SEL R6, R5, R6, !P0 ;  /* 0x0000000605067207 */ /* 0x000fc60004000000 */
[----:B------:R-:W-:Y:S01]  /*1100*/  @!P1 IMAD.HI.U32 R7, R16, R2, RZ ;  /* 0x0000000210079227 */ /* 0x000fe200078e00ff */
[----:B------:R-:W-:-:S04]  /*1110*/  IADD3 R2, PT, PT, -R6, RZ, RZ ;  /* 0x000000ff06027210 */ /* 0x000fc80007ffe1ff */
[----:B------:R-:W-:Y:S01]  /*1120*/  @!P1 SHF.R.U32.HI R3, RZ, R3, R7 ;  /* 0x00000003ff039219 */ /* 0x000fe20000011607 */
[----:B------:R-:W-:Y:S01]  /*1130*/  IMAD R2, R10, R2, R5 ;  /* 0x000000020a027224 */ /* 0x000fe200078e0205 */
[----:B------:R-:W-:Y:S02]  /*1140*/  IADD3 R7, PT, PT, -R5, RZ, RZ ;  /* 0x000000ff05077210 */ /* 0x000fe40007ffe1ff */
[----:B------:R-:W-:-:S03]  /*1150*/  @!P1 SEL R3, R16, R3, !P0 ;  /* 0x0000000310039207 */ /* 0x000fc60004000000 */
[----:B------:R-:W-:Y:S02]  /*1160*/  IMAD R7, R4, R7, R14 ;  /* 0x0000000704077224 */ /* 0x000fe400078e020e */
[--C-:B------:R-:W-:Y:S02]  /*1170*/  @!P1 IMAD.IADD R6, R6, 0x1, -R3.reuse ;  /* 0x0000000106069824 */ /* 0x100fe400078e0a03 */
[----:B------:R-:W-:Y:S01]  /*1180*/  @!P1 IMAD R3, R2, R12, R3 ;  /* 0x0000000c02039224 */ /* 0x000fe200078e0203 */
[----:B------:R-:W-:Y:S01]  /*1190*/  IADD3 R2, PT, PT, -R16, RZ, RZ ;  /* 0x000000ff10027210 */ /* 0x000fe20007ffe1ff */
[----:B------:R-:W-:Y:S02]  /*11a0*/  @!P1 IMAD R5, R6, R10, R16 ;  /* 0x0000000a06059224 */ /* 0x000fe400078e0210 */
[----:B------:R-:W-:Y:S02]  /*11b0*/  @!P1 IMAD.MOV.U32 R16, RZ, RZ, R3 ;  /* 0x000000ffff109224 */ /* 0x000fe400078e0003 */
[----:B------:R-:W-:-:S02]  /*11c0*/  IMAD R2, R9, R2, R15 ;  /* 0x0000000209027224 */ /* 0x000fc400078e020f */
[----:B------:R-:W-:Y:S02]  /*11d0*/  IMAD R14, R5, R4, R7 ;  /* 0x00000004050e7224 */ /* 0x000fe400078e0207 */
[----:B------:R-:W-:Y:S02]  /*11e0*/  IMAD R15, R16, R9, R2 ;  /* 0x00000009100f7224 */ /* 0x000fe400078e0202 */
.L_x_15:
[----:B------:R-:W1:Y:S01]  /*11f0*/  LDCU UR4, c[0x0][0xb30] ;  /* 0x00016600ff0477ac */ /* 0x000e620008000800 */
[----:B------:R-:W2:Y:S08]  /*1200*/  S2UR UR37, SR_CgaCtaId ;  /* 0x00000000002579c3 */ /* 0x000eb00000008800 */
[----:B------:R-:W3:Y:S01]  /*1210*/  LDC R40, c[0x0][0xb24] ;  /* 0x0002c900ff287b82 */ /* 0x000ee20000000800 */
[----:B-1----:R-:W-:-:S09]  /*1220*/  UISETP.NE.AND UP1, UPT, UR4, 0x1, UPT ;  /* 0x000000010400788c */ /* 0x002fd2000bf25270 */
[----:B--2---:R-:W-:Y:S05]  /*1230*/  BRA.U UP1, `(.L_x_16) ;  /* 0x0000000101407547 */ /* 0x004fea000b800000 */
[----:B------:R-:W1:Y:S08]  /*1240*/  LDC.64 R4, c[0x0][0xb10] ;  /* 0x0002c400ff047b82 */ /* 0x000e700000000a00 */
[----:B------:R-:W2:Y:S08]  /*1250*/  LDC.64 R2, c[0x0][0xb18] ;  /* 0x0002c600ff027b82 */ /* 0x000eb00000000a00 */
[----:B------:R-:W4:Y:S08]  /*1260*/  LDC R6, c[0x0][0xb20] ;  /* 0x0002c800ff067b82 */ /* 0x000f300000000800 */
[----:B------:R-:W3:Y:S01]  /*1270*/  LDC R7, c[0x0][0xb0c] ;  /* 0x0002c300ff077b82 */ /* 0x000ee20000000800 */
[----:B-1----:R-:W-:-:S05]  /*1280*/  IMAD.HI.U32 R4, R15, R4, RZ ;  /* 0x000000040f047227 */ /* 0x002fca00078e00ff */
[----:B------:R-:W-:Y:S01]  /*1290*/  SHF.R.U32.HI R4, RZ, R5, R4 ;  /* 0x00000005ff047219 */ /* 0x000fe20000011604 */
[----:B--2---:R-:W-:Y:S01]  /*12a0*/  IMAD.HI.U32 R3, R14, R3, RZ ;  /* 0x000000030e037227 */ /* 0x004fe200078e00ff */
[----:B------:R-:W-:-:S04]  /*12b0*/  ISETP.NE.AND P0, PT, R2, 0x1, PT ;  /* 0x000000010200780c */ /* 0x000fc80003f05270 */
[----:B----4-:R-:W-:-:S04]  /*12c0*/  SHF.R.U32.HI R3, RZ, R6, R3 ;  /* 0x00000006ff037219 */ /* 0x010fc80000011603 */
[----:B------:R-:W-:Y:S02]  /*12d0*/  SEL R3, R14, R3, !P0 ;  /* 0x000000030e037207 */ /* 0x000fe40004000000 */
[----:B---3--:R-:W-:-:S04]  /*12e0*/  ISETP.NE.AND P1, PT, R7, 0x1, PT ;  /* 0x000000010700780c */ /* 0x008fc80003f25270 */
[----:B------:R-:W-:-:S05]  /*12f0*/  SEL R4, R15, R4, !P1 ;  /* 0x000000040f047207 */ /* 0x000fca0004800000 */
[----:B------:R-:W-:Y:S02]  /*1300*/  IMAD.IADD R5, R3, 0x1, -R4 ;  /* 0x0000000103057824 */ /* 0x000fe400078e0a04 */
[----:B------:R-:W-:Y:S02]  /*1310*/  IMAD.IADD R3, R4, 0x1, -R3 ;  /* 0x0000000104037824 */ /* 0x000fe400078e0a03 */
[----:B------:R-:W-:Y:S02]  /*1320*/  IMAD R15, R5, R7, R15 ;  /* 0x00000007050f7224 */ /* 0x000fe400078e020f */
[----:B------:R-:W-:-:S07]  /*1330*/  IMAD R14, R3, R2, R14 ;  /* 0x00000002030e7224 */ /* 0x000fce00078e020e */
.L_x_16:
[----:B------:R-:W-:Y:S01]  /*1340*/  BAR.SYNC.DEFER_BLOCKING 0x0 ;  /* 0x0000000000007b1d */ /* 0x000fe20000010000 */
[----:B------:R-:W-:Y:S01]  /*1350*/  UISETP.NE.AND UP1, UPT, UR8, 0x2, UPT ;  /* 0x000000020800788c */ /* 0x000fe2000bf25270 */
[----:B------:R-:W-:Y:S02]  /*1360*/  ISETP.NE.OR P5, PT, R0, 0x2, !P5 ;  /* 0x000000020000780c */ /* 0x000fe40006fa5670 */
[----:B------:R-:W-:-:S06]  /*1370*/  LOP3.LUT R2, R101, 0x1f, RZ, 0xc0, !PT ;  /* 0x0000001f65027812 */ /* 0x000fcc00078ec0ff */
[----:B------:R-:W-:Y:S05]  /*1380*/  BRA.U UP1, `(.L_x_17) ;  /* 0x0000001101887547 */ /* 0x000fea000b800000 */
[----:B------:R-:W1:Y:S01]  /*1390*/  LDCU UR13, c[0x0][0x38c] ;  /* 0x00007180ff0d77ac */ /* 0x000e620008000800 */
[----:B------:R-:W2:Y:S01]  /*13a0*/  LDC R8, c[0x0][0x370] ;  /* 0x0000dc00ff087b82 */ /* 0x000ea20000000800 */
[----:B------:R-:W-:Y:S01]  /*13b0*/  PLOP3.LUT P1, PT, PT, PT, UP2, 0x80, 0x8 ;  /* 0x000000000008781c */ /* 0x000fe20003f2f028 */
[----:B------:R-:W-:Y:S01]  /*13c0*/  IMAD.MOV.U32 R17, RZ, RZ, 0x1 ;  /* 0x00000001ff117424 */ /* 0x000fe200078e00ff */
[----:B------:R-:W-:Y:S01]  /*13d0*/  ISETP.EQ.OR P4, PT, R2, RZ, P5 ;  /* 0x000000ff0200720c */ /* 0x000fe20002f82670 */
[----:B------:R-:W-:Y:S01]  /*13e0*/  IMAD.MOV.U32 R16, RZ, RZ, RZ ;  /* 0x000000ffff107224 */ /* 0x000fe200078e00ff */
[----:B------:R-:W-:Y:S02]  /*13f0*/  PLOP3.LUT P1, PT, P1, PT, PT, 0x8, 0x80 ;  /* 0x000000000080781c */ /* 0x000fe40000f2e170 */
[----:B------:R-:W-:Y:S01]  /*1400*/  CS2R R12, SRZ ;  /* 0x00000000000c7805 */ /* 0x000fe2000001ff00 */
[----:B------:R-:W-:Y:S01]  /*1410*/  IMAD.MOV.U32 R11, RZ, RZ, 0x1 ;  /* 0x00000001ff0b7424 */ /* 0x000fe200078e00ff */
[----:B------:R-:W4:Y:S01]  /*1420*/  LDC R0, c[0x0][0x374] ;  /* 0x0000dd00ff007b82 */ /* 0x000f220000000800 */
[----:B------:R-:W2:Y:S01]  /*1430*/  LDCU.64 UR22, c[0x0][0x348] ;  /* 0x00006900ff1677ac */ /* 0x000ea20008000a00 */
[----:B------:R-:W-:Y:S01]  /*1440*/  UMOV UR6, URZ ;  /* 0x000000ff00067c82 */ /* 0x000fe20008000000 */
[----:B-1----:R-:W-:-:S04]  /*1450*/  UIADD3 UR5, UPT, UPT, UR13, 0x7f, URZ ;  /* 0x0000007f0d057890 */ /* 0x002fc8000fffe0ff */
[----:B------:R-:W-:-:S04]  /*1460*/  USHF.R.S32.HI UR4, URZ, 0x1f, UR5 ;  /* 0x0000001fff047899 */ /* 0x000fc80008011405 */
[----:B------:R-:W-:-:S04]  /*1470*/  ULEA.HI UR4, UR4, UR5, URZ, 0x7 ;  /* 0x0000000504047291 */ /* 0x000fc8000f8f38ff */
[----:B------:R-:W-:Y:S02]  /*1480*/  USHF.R.S32.HI UR15, URZ, 0x7, UR4 ;  /* 0x00000007ff0f7899 */ /* 0x000fe40008011404 */
[----:B------:R-:W-:Y:S02]  /*1490*/  UIADD3 UR4, UPT, UPT, UR13, -0x1, URZ ;  /* 0xffffffff0d047890 */ /* 0x000fe4000fffe0ff */
[----:B------:R-:W-:Y:S02]  /*14a0*/  UISETP.LT.U32.AND UP0, UPT, UR15, 0x3, UPT ;  /* 0x000000030f00788c */ /* 0x000fe4000bf01070 */
[----:B------:R-:W-:Y:S02]  /*14b0*/  UISETP.GE.U32.AND UP1, UPT, UR4, -0xff, UPT ;  /* 0xffffff010400788c */ /* 0x000fe4000bf26070 */
[----:B------:R-:W-:Y:S02]  /*14c0*/  USEL UR14, UR15, 0x3, UP0 ;  /* 0x000000030f0e7887 */ /* 0x000fe40008000000 */
[----:B------:R-:W-:-:S02]  /*14d0*/  UIADD3 UR13, UPT, UPT, UR13, 0xfe, URZ ;  /* 0x000000fe0d0d7890 */ /* 0x000fc4000fffe0ff */
[----:B------:R-:W-:Y:S02]  /*14e0*/  UIADD3 UR5, UPT, UPT, UR14, -0x1, URZ ;  /* 0xffffffff0e057890 */ /* 0x000fe4000fffe0ff */
[----:B------:R-:W-:-:S03]  /*14f0*/  UIADD3 UR7, UPT, UPT, UR15, -UR14, URZ ;  /* 0x8000000e0f077290 */ /* 0x000fc6000fffe0ff */
[----:B------:R-:W-:-:S04]  /*1500*/  @UP1 UIADD3 UR5, UPT, UPT, UR14, URZ, URZ ;  /* 0x000000ff0e051290 */ /* 0x000fc8000fffe0ff */
[----:B--2---:R-:W-:-:S12]  /*1510*/  UIADD3 UR5, UPT, UPT, UR5, 0x1, URZ ;  /* 0x0000000105057890 */ /* 0x004fd8000fffe0ff */
.L_x_35:
[----:B------:R-:W-:Y:S01]  /*1520*/  UISETP.NE.AND UP0, UPT, UR37, URZ, UPT ;  /* 0x000000ff2500728c */ /* 0x000fe2000bf05270 */
[----:B------:R-:W1:Y:S08]  /*1530*/  S2UR UR37, SR_CgaCtaId ;  /* 0x00000000002579c3 */ /* 0x000e700000008800 */
[----:B------:R-:W-:Y:S05]  /*1540*/  BRA.U UP0, `(.L_x_18) ;  /* 0x0000000100347547 */ /* 0x000fea000b800000 */
[----:B------:R-:W2:Y:S01]  /*1550*/  S2R R2, SR_CgaCtaId ;  /* 0x0000000000027919 */ /* 0x000ea20000008800 */
[----:B------:R-:W-:-:S04]  /*1560*/  MOV R3, 0x400 ;  /* 0x0000040000037802 */ /* 0x000fc80000000f00 */
[----:B--2---:R-:W-:Y:S02]  /*1570*/  LEA R2, R2, R3, 0x18 ;  /* 0x0000000302027211 */ /* 0x004fe400078ec0ff */
[----:B------:R-:W-:-:S03]  /*1580*/  SHF.L.U32 R3, R11, 0x1f, RZ ;  /* 0x0000001f0b037819 */ /* 0x000fc600000006ff */
[----:B------:R-:W-:-:S04]  /*1590*/  IMAD R2, R12, 0x8, R2 ;  /* 0x000000080c027824 */ /* 0x000fc800078e0202 */
[----:B------:R-:W2:Y:S02]  /*15a0*/  SYNCS.PHASECHK.TRANS64.TRYWAIT P0, [R2+URZ+0xf0], R3 ;  /* 0x0000f003020075a7 */ /* 0x000ea400080011ff */
[----:B--2---:R-:W-:Y:S05]  /*15b0*/  @!P0 BRA `(.L_x_19) ;  /* 0x0000007800508947 */ /* 0x004fea0003800000 */
.L_x_130:
[----:B------:R-:W-:Y:S01]  /*15c0*/  VIADD R12, R12, 0x1 ;  /* 0x000000010c0c7836 */ /* 0x000fe20000000000 */
[----:B------:R2:W-:Y:S04]  /*15d0*/  SYNCS.ARRIVE.TRANS64.A1T0 RZ, [R2+URZ+0xe0], RZ ;  /* 0x0000e0ff02ff79a7 */ /* 0x0005e800081000ff */
[----:B------:R-:W-:-:S04]  /*15e0*/  ISETP.NE.AND P0, PT, R12, 0x2, PT ;  /* 0x000000020c00780c */ /* 0x000fc80003f05270 */
[----:B------:R-:W-:Y:S02]  /*15f0*/  SEL R12, R12, RZ, P0 ;  /* 0x000000ff0c0c7207 */ /* 0x000fe40000000000 */
[----:B--2---:R-:W-:-:S04]  /*1600*/  SEL R2, RZ, 0x1, P0 ;  /* 0x00000001ff027807 */ /* 0x004fc80000000000 */
[----:B------:R-:W-:-:S07]  /*1610*/  LOP3.LUT R11, R11, R2, RZ, 0x3c, !PT ;  /* 0x000000020b0b7212 */ /* 0x000fce00078e3cff */
.L_x_18:
[----:B------:R-:W-:Y:S01]  /*1620*/  UMOV UR4, 0x400 ;  /* 0x0000040000047882 */ /* 0x000fe20000000000 */
[----:B------:R-:W-:Y:S01]  /*1630*/  SHF.L.U32 R2, R17, 0x1f, RZ ;  /* 0x0000001f11027819 */ /* 0x000fe200000006ff */
[----:B-1----:R-:W-:Y:S01]  /*1640*/  ULEA UR4, UR37, UR4, 0x18 ;  /* 0x0000000425047291 */ /* 0x002fe2000f8ec0ff */
[----:B------:R-:W-:Y:S01]  /*1650*/  R2UR UR34, R15 ;  /* 0x000000000f2272ca */ /* 0x000fe200000e0000 */
[----:B------:R-:W-:Y:S01]  /*1660*/  UISETP.GE.U32.AND UP0, UPT, UR13, 0xff, UPT ;  /* 0x000000ff0d00788c */ /* 0x000fe2000bf06070 */
[----:B------:R-:W-:Y:S01]  /*1670*/  R2UR UR19, R14 ;  /* 0x000000000e1372ca */ /* 0x000fe200000e0000 */
[----:B------:R-:W-:Y:S01]  /*1680*/  ULEA UR8, UR6, UR4, 0x3 ;  /* 0x0000000406087291 */ /* 0x000fe2000f8e18ff */
[----:B------:R-:W-:-:S08]  /*1690*/  UMOV UR21, URZ ;  /* 0x000000ff00157c82 */ /* 0x000fd00008000000 */
[----:B------:R1:W2:Y:S01]  /*16a0*/  SYNCS.PHASECHK.TRANS64.TRYWAIT P0, [UR8+0x18], R2 ;  /* 0x00001802ff0075a7 */ /* 0x0002a20008001108 */
[----:B------:R-:W-:Y:S02]  /*16b0*/  USHF.L.U32 UR34, UR34, 0x7, URZ ;  /* 0x0000000722227899 */ /* 0x000fe400080006ff */
[----:B------:R-:W-:Y:S01]  /*16c0*/  USHF.L.U32 UR19, UR19, 0x7, URZ ;  /* 0x0000000713137899 */ /* 0x000fe200080006ff */
[----:B------:R-:W-:Y:S11]  /*16d0*/  BRA.U !UP0, `(.L_x_20) ;  /* 0x0000000108d47547 */ /* 0x000ff6000b800000 */
[----:B------:R-:W-:Y:S01]  /*16e0*/  UIADD3 UR26, UPT, UPT, UR34, 0x40, URZ ;  /* 0x00000040221a7890 */ /* 0x000fe2000fffe0ff */
[----:B------:R-:W-:Y:S01]  /*16f0*/  UMOV UR29, URZ ;  /* 0x000000ff001d7c82 */ /* 0x000fe20008000000 */
[----:B------:R-:W-:-:S10]  /*1700*/  UMOV UR42, UR6 ;  /* 0x00000006002a7c82 */ /* 0x000fd40008000000 */
.L_x_25:
[----:B-1----:R-:W-:Y:S01]  /*1710*/  ULEA UR33, UR42, UR4, 0x3 ;  /* 0x000000042a217291 */ /* 0x002fe2000f8e18ff */
[----:B--2---:R-:W-:Y:S01]  /*1720*/  @!P5 MOV R3, 0x10000 ;  /* 0x000100000003d802 */ /* 0x004fe20000000f00 */
[----:B--2---:R-:W-:Y:S10]  /*1730*/  @P0 BRA `(.L_x_21) ;  /* 0x00000000000c0947 */ /* 0x004ff40003800000 */
[----:B------:R-:W-:-:S04]  /*1740*/  SHF.L.U32 R4, R17, 0x1f, RZ ;  /* 0x0000001f11047819 */ /* 0x000fc800000006ff */
[----:B------:R-:W2:Y:S02]  /*1750*/  SYNCS.PHASECHK.TRANS64.TRYWAIT P0, [UR33+0x18], R4 ;  /* 0x00001804ff0075a7 */ /* 0x000ea40008001121 */
[----:B--2---:R-:W-:Y:S05]  /*1760*/  @!P0 BRA `(.L_x_22) ;  /* 0x0000007400f88947 */ /* 0x004fea0003800000 */
.L_x_21:
[----:B------:R2:W-:Y:S01]  /*1770*/  @!P5 SYNCS.ARRIVE.TRANS64 RZ, [UR33], R3 ;  /* 0x00000003ffffd9a7 */ /* 0x0005e20008000021 */
[----:B------:R-:W-:Y:S04]  /*1780*/  BSSY.RECONVERGENT B0, `(.L_x_23) ;  /* 0x0000003000007945 */ /* 0x000fe80003800200 */
[----:B------:R-:W-:Y:S05]  /*1790*/  @P4 BRA `(.L_x_24) ;  /* 0x0000000000044947 */ /* 0x000fea0003800000 */
[----:B------:R-:W-:Y:S05]  /*17a0*/  BPT.TRAP 0x1 ;  /* 0x000000040000795c */ /* 0x000fea0000300000 */
.L_x_24:
[----:B------:R-:W-:Y:S05]  /*17b0*/  BSYNC.RECONVERGENT B0 ;  /* 0x0000000000007941 */ /* 0x000fea0003800200 */
.L_x_23:
[----:B------:R-:W-:Y:S02]  /*17c0*/  UIADD3 UR6, UPT, UPT, UR42, 0x1, URZ ;  /* 0x000000012a067890 */ /* 0x000fe4000fffe0ff */
[----:B------:R-:W-:Y:S02]  /*17d0*/  UIADD3 UR40, UP1, UPT, UR22, 0x80, URZ ;  /* 0x0000008016287890 */ /* 0x000fe4000ff3e0ff */
[----:B------:R-:W-:Y:S02]  /*17e0*/  UISETP.NE.AND UP0, UPT, UR6, 0x3, UPT ;  /* 0x000000030600788c */ /* 0x000fe4000bf05270 */
[----:B------:R-:W-:Y:S02]  /*17f0*/  USHF.L.U32 UR35, UR29, 0x7, URZ ;  /* 0x000000071d237899 */ /* 0x000fe400080006ff */
[----:B------:R-:W-:Y:S02]  /*1800*/  USEL UR9, URZ, 0x1, UP0 ;  /* 0x00000001ff097887 */ /* 0x000fe40008000000 */
[----:B------:R-:W-:-:S02]  /*1810*/  USEL UR6, UR6, URZ, UP0 ;  /* 0x000000ff06067287 */ /* 0x000fc40008000000 */
[----:B------:R-:W-:Y:S02]  /*1820*/  UIADD3 UR38, UP0, UPT, UR22, 0x180, URZ ;  /* 0x0000018016267890 */ /* 0x000fe4000ff1e0ff */
[----:B------:R-:W-:Y:S01]  /*1830*/  ULEA UR8, UR6, UR4, 0x3 ;  /* 0x0000000406087291 */ /* 0x000fe2000f8e18ff */
[----:B------:R-:W-:Y:S01]  /*1840*/  LOP3.LUT R17, R17, UR9, RZ, 0x3c, !PT ;  /* 0x0000000911117c12 */ /* 0x000fe2000f8e3cff */
[----:B------:R-:W-:Y:S02]  /*1850*/  UIADD3.X UR41, UPT, UPT, URZ, UR23, URZ, UP1, !UPT ;  /* 0x00000017ff297290 */ /* 0x000fe40008ffe4ff */
[----:B------:R-:W-:Y:S01]  /*1860*/  UIADD3.X UR39, UPT, UPT, URZ, UR23, URZ, UP0, !UPT ;  /* 0x00000017ff277290 */ /* 0x000fe200087fe4ff */
[----:B-1----:R-:W-:Y:S01]  /*1870*/  SHF.L.U32 R2, R17, 0x1f, RZ ;  /* 0x0000001f11027819 */ /* 0x002fe200000006ff */
[----:B------:R-:W-:Y:S01]  /*1880*/  UIADD3 UR10, UPT, UPT, UR35, 0x40, URZ ;  /* 0x00000040230a7890 */ /* 0x000fe2000fffe0ff */
[----:B------:R-:W-:Y:S02]  /*1890*/  UMOV UR30, 0x0 ;  /* 0x00000000001e7882 */ /* 0x000fe40000000000 */
[----:B------:R1:W1:Y:S01]  /*18a0*/  SYNCS.PHASECHK.TRANS64.TRYWAIT P0, [UR8+0x18], R2 ;  /* 0x00001802ff0075a7 */ /* 0x0002620008001108 */
[----:B------:R-:W-:Y:S01]  /*18b0*/  ULEA UR8, UR42, UR4, 0xf ;  /* 0x000000042a087291 */ /* 0x000fe2000f8e78ff */
[----:B------:R-:W-:Y:S01]  /*18c0*/  UMOV UR31, 0x10000000 ;  /* 0x10000000001f7882 */ /* 0x000fe20000000000 */
[----:B------:R-:W-:-:S02]  /*18d0*/  UMOV UR25, UR33 ;  /* 0x0000002100197c82 */ /* 0x000fc40008000000 */
[----:B------:R-:W-:Y:S02]  /*18e0*/  UIADD3 UR32, UPT, UPT, UR8, 0x8400, URZ ;  /* 0x0000840008207890 */ /* 0x000fe4000fffe0ff */
[----:B------:R-:W-:Y:S02]  /*18f0*/  UIADD3 UR24, UPT, UPT, UR8, 0xc400, URZ ;  /* 0x0000c40008187890 */ /* 0x000fe4000fffe0ff */
[----:B------:R-:W-:Y:S02]  /*1900*/  UIADD3 UR16, UPT, UPT, UR8, 0x20400, URZ ;  /* 0x0002040008107890 */ /* 0x000fe4000fffe0ff */
[----:B------:R-:W-:Y:S01]  /*1910*/  UIADD3 UR8, UPT, UPT, UR8, 0x24400, URZ ;  /* 0x0002440008087890 */ /* 0x000fe2000fffe0ff */
[----:B------:R-:W-:Y:S01]  /*1920*/  UMOV UR28, UR36 ;  /* 0x00000024001c7c82 */ /* 0x000fe20008000000 */
[----:B------:R-:W-:Y:S01]  /*1930*/  UMOV UR27, UR35 ;  /* 0x00000023001b7c82 */ /* 0x000fe20008000000 */
[----:B------:R-:W-:Y:S01]  /*1940*/  UMOV UR17, UR33 ;  /* 0x0000002100117c82 */ /* 0x000fe20008000000 */
[----:B------:R-:W-:Y:S01]  /*1950*/  UMOV UR20, UR36 ;  /* 0x0000002400147c82 */ /* 0x000fe20008000000 */
[----:B------:R-:W-:Y:S01]  /*1960*/  UMOV UR18, UR35 ;  /* 0x0000002300127c82 */ /* 0x000fe20008000000 */
[----:B------:R1:W-:Y:S01]  /*1970*/  UTMALDG.3D [UR32], [UR40], desc[UR30] ;  /* 0x00001e20280075b4 */ /* 0x0003e20008011000 */
[----:B------:R-:W-:Y:S01]  /*1980*/  UMOV UR11, UR19 ;  /* 0x00000013000b7c82 */ /* 0x000fe20008000000 */
[----:B------:R-:W-:Y:S01]  /*1990*/  UMOV UR12, UR36 ;  /* 0x00000024000c7c82 */ /* 0x000fe20008000000 */
[----:B------:R-:W-:Y:S01]  /*19a0*/  UMOV UR9, UR33 ;  /* 0x0000002100097c82 */ /* 0x000fe20008000000 */
[----:B------:R-:W-:Y:S01]  /*19b0*/  UIADD3 UR29, UPT, UPT, UR29, 0x1, URZ ;  /* 0x000000011d1d7890 */ /* 0x000fe2000fffe0ff */
[----:B------:R-:W-:Y:S01]  /*19c0*/  UMOV UR21, UR5 ;  /* 0x0000000500157c82 */ /* 0x000fe20008000000 */
[----:B------:R-:W-:Y:S01]  /*19d0*/  UMOV UR42, UR6 ;  /* 0x00000006002a7c82 */ /* 0x000fe20008000000 */
[----:B------:R1:W-:Y:S01]  /*19e0*/  UTMALDG.3D [UR24], [UR40], desc[UR30] ;  /* 0x00001e18280075b4 */ /* 0x0003e20008011000 */
[----:B------:R-:W-:Y:S01]  /*19f0*/  UISETP.NE.AND UP0, UPT, UR29, UR5, UPT ;  /* 0x000000051d00728c */ /* 0x000fe2000bf05270 */
[----:B------:R1:W-:Y:S01]  /*1a00*/  UTMALDG.3D [UR16], [UR38], desc[UR30] ;  /* 0x00001e10260075b4 */ /* 0x0003e20008011000 */
[----:B------:R1:W-:Y:S07]  /*1a10*/  UTMALDG.3D [UR8], [UR38], desc[UR30] ;  /* 0x00001e08260075b4 */ /* 0x0003ee0008011000 */
[----:B------:R-:W-:Y:S05]  /*1a20*/  BRA.U UP0, `(.L_x_25) ;  /* 0xfffffffd00387547 */ /* 0x000fea000b83ffff */
.L_x_20:
[----:B-1----:R-:W-:Y:S01]  /*1a30*/  ULEA UR8, UR6, UR4, 0x3 ;  /* 0x0000000406087291 */ /* 0x002fe2000f8e18ff */
[----:B------:R-:W-:Y:S01]  /*1a40*/  SHF.L.U32 R2, R17, 0x1f, RZ ;  /* 0x0000001f11027819 */ /* 0x000fe200000006ff */
[----:B------:R-:W-:Y:S01]  /*1a50*/  @!P1 SYNCS.ARRIVE.TRANS64.A1T0 RZ, [UR4+0x78], RZ ;  /* 0x000078ffffff99a7 */ /* 0x000fe20008100004 */
[----:B------:R-:W-:-:S06]  /*1a60*/  UISETP.GT.AND UP0, UPT, UR15, UR14, UPT ;  /* 0x0000000e0f00728c */ /* 0x000fcc000bf04270 */
[----:B--2---:R1:W2:Y:S03]  /*1a70*/  SYNCS.PHASECHK.TRANS64.TRYWAIT P0, [UR8+0x18], R2 ;  /* 0x00001802ff0075a7 */ /* 0x0042a60008001108 */
[----:B------:R-:W-:Y:S05]  /*1a80*/  BRA.U !UP0, `(.L_x_26) ;  /* 0x0000000108d07547 */ /* 0x000fea000b800000 */
[----:B------:R-:W-:Y:S02]  /*1a90*/  UIADD3 UR29, UPT, UPT, UR7, UR21, URZ ;  /* 0x00000015071d7290 */ /* 0x000fe4000fffe0ff */
[----:B------:R-:W-:Y:S01]  /*1aa0*/  UIADD3 UR26, UPT, UPT, UR34, 0x40, URZ ;  /* 0x00000040221a7890 */ /* 0x000fe2000fffe0ff */
[----:B------:R-:W-:-:S11]  /*1ab0*/  UMOV UR42, UR6 ;  /* 0x00000006002a7c82 */ /* 0x000fd60008000000 */
.L_x_31:
[----:B-1----:R-:W-:Y:S01]  /*1ac0*/  ULEA UR33, UR42, UR4, 0x3 ;  /* 0x000000042a217291 */ /* 0x002fe2000f8e18ff */
[----:B--2---:R-:W-:Y:S01]  /*1ad0*/  @!P5 MOV R3, 0x10000 ;  /* 0x000100000003d802 */ /* 0x004fe20000000f00 */
[----:B--2---:R-:W-:Y:S10]  /*1ae0*/  @P0 BRA `(.L_x_27) ;  /* 0x00000000000c0947 */ /* 0x004ff40003800000 */
[----:B------:R-:W-:-:S04]  /*1af0*/  SHF.L.U32 R4, R17, 0x1f, RZ ;  /* 0x0000001f11047819 */ /* 0x000fc800000006ff */
[----:B------:R-:W2:Y:S02]  /*1b00*/  SYNCS.PHASECHK.TRANS64.TRYWAIT P0, [UR33+0x18], R4 ;  /* 0x00001804ff0075a7 */ /* 0x000ea40008001121 */
[----:B--2---:R-:W-:Y:S05]  /*1b10*/  @!P0 BRA `(.L_x_28) ;  /* 0x0000007400248947 */ /* 0x004fea0003800000 */
.L_x_27:
[----:B------:R2:W-:Y:S01]  /*1b20*/  @!P5 SYNCS.ARRIVE.TRANS64 RZ, [UR33], R3 ;  /* 0x00000003ffffd9a7 */ /* 0x0005e20008000021 */
[----:B------:R-:W-:Y:S04]  /*1b30*/  BSSY.RECONVERGENT B0, `(.L_x_29) ;  /* 0x0000003000007945 */ /* 0x000fe80003800200 */
[----:B------:R-:W-:Y:S05]  /*1b40*/  @P4 BRA `(.L_x_30) ;  /* 0x0000000000044947 */ /* 0x000fea0003800000 */
[----:B------:R-:W-:Y:S05]  /*1b50*/  BPT.TRAP 0x1 ;  /* 0x000000040000795c */ /* 0x000fea0000300000 */
.L_x_30:
[----:B------:R-:W-:Y:S05]  /*1b60*/  BSYNC.RECONVERGENT B0 ;  /* 0x0000000000007941 */ /* 0x000fea0003800200 */
.L_x_29:
        /* <DEDUP_REMOVED lines=30> */
[----:B------:R-:W-:Y:S01]  /*1d50*/  UMOV UR9, UR33 ;  /* 0x0000002100097c82 */ /* 0x000fe20008000000 */
[----:B------:R-:W-:Y:S01]  /*1d60*/  UIADD3 UR21, UPT, UPT, UR21, 0x1, URZ ;  /* 0x0000000115157890 */ /* 0x000fe2000fffe0ff */
[----:B------:R-:W-:Y:S01]  /*1d70*/  UMOV UR42, UR6 ;  /* 0x00000006002a7c82 */ /* 0x000fe20008000000 */
[----:B------:R1:W-:Y:S02]  /*1d80*/  UTMALDG.3D [UR24], [UR40], desc[UR30] ;  /* 0x00001e18280075b4 */ /* 0x0003e40008011000 */
[----:B------:R-:W-:Y:S01]  /*1d90*/  UISETP.NE.AND UP0, UPT, UR21, UR29, UPT ;  /* 0x0000001d1500728c */ /* 0x000fe2000bf05270 */
[----:B------:R1:W-:Y:S01]  /*1da0*/  UTMALDG.3D [UR16], [UR38], desc[UR30] ;  /* 0x00001e10260075b4 */ /* 0x0003e20008011000 */
[----:B------:R1:W-:Y:S07]  /*1db0*/  UTMALDG.3D [UR8], [UR38], desc[UR30] ;  /* 0x00001e08260075b4 */ /* 0x0003ee0008011000 */
[----:B------:R-:W-:Y:S05]  /*1dc0*/  BRA.U UP0, `(.L_x_31) ;  /* 0xfffffffd003c7547 */ /* 0x000fea000b83ffff */
.L_x_26:
[C---:B-1----:R-:W-:Y:S01]  /*1dd0*/  LEA R2, R16.reuse, UR4, 0x3 ;  /* 0x0000000410027c11 */ /* 0x042fe2000f8e18ff */
[----:B------:R-:W-:Y:S01]  /*1de0*/  NOP ;  /* 0x0000000000007918 */ /* 0x000fe20000000000 */
[----:B--2---:R-:W-:Y:S02]  /*1df0*/  SHF.L.U32 R3, R13, 0x1f, RZ ;  /* 0x0000001f0d037819 */ /* 0x004fe400000006ff */
[----:B------:R-:W-:Y:S02]  /*1e00*/  LEA R4, R16, UR4, 0x4 ;  /* 0x0000000410047c11 */ /* 0x000fe4000f8e20ff */
[----:B------:R-:W1:Y:S02]  /*1e10*/  SYNCS.PHASECHK.TRANS64.TRYWAIT P0, [R2+URZ+0x80], R3 ;  /* 0x00008003020075a7 */ /* 0x000e6400080011ff */
[----:B-1----:R-:W-:Y:S05]  /*1e20*/  @!P0 BRA `(.L_x_32) ;  /* 0x0000007000788947 */ /* 0x002fea0003800000 */
.L_x_133:
[----:B------:R-:W2:Y:S01]  /*1e30*/  LDS.128 R4, [R4+0x110] ;  /* 0x0001100004047984 */ /* 0x000ea20000000c00 */
[----:B---3--:R-:W-:Y:S01]  /*1e40*/  ISETP.GE.AND P0, PT, R40, 0x1, PT ;  /* 0x000000012800780c */ /* 0x008fe20003f06270 */
[----:B-1----:R-:W-:Y:S01]  /*1e50*/  VIADD R2, R2, 0x90 ;  /* 0x0000009002027836 */ /* 0x002fe20000000000 */
[----:B------:R-:W-:Y:S01]  /*1e60*/  @!PT LDS RZ, [RZ] ;  /* 0x00000000fffff984 */ /* 0x000fe20000000800 */
[----:B------:R-:W-:Y:S01]  /*1e70*/  @!PT LDS RZ, [RZ] ;  /* 0x00000000fffff984 */ /* 0x000fe20000000800 */
[----:B------:R-:W-:Y:S01]  /*1e80*/  @!PT LDS RZ, [RZ] ;  /* 0x00000000fffff984 */ /* 0x000fe20000000800 */
[----:B------:R-:W-:Y:S01]  /*1e90*/  @!PT LDS RZ, [RZ] ;  /* 0x00000000fffff984 */ /* 0x000fe20000000800 */
[----:B------:R1:W-:Y:S06]  /*1ea0*/  MEMBAR.ALL.CTA ;  /* 0x0000000000007992 */ /* 0x0003ec0000008000 */
[----:B-1----:R-:W1:Y:S01]  /*1eb0*/  FENCE.VIEW.ASYNC.S ;  /* 0x00000000000073c6 */ /* 0x002e620000000000 */
[----:B------:R-:W-:-:S04]  /*1ec0*/  PRMT R2, RZ, 0x654, R2 ;  /* 0x00000654ff027816 */ /* 0x000fc80000000002 */
[----:B-1----:R1:W-:Y:S01]  /*1ed0*/  SYNCS.ARRIVE.TRANS64.RED.A1T0 RZ, [R2+URZ], RZ ;  /* 0x000000ff02ff79a7 */ /* 0x0023e200081004ff */
[----:B--2---:R-:W-:-:S13]  /*1ee0*/  LOP3.LUT P2, RZ, R6, 0x1, RZ, 0xc0, !PT ;  /* 0x0000000106ff7812 */ /* 0x004fda000784c0ff */
[----:B------:R-:W-:Y:S01]  /*1ef0*/  @P2 SHF.R.U32.HI R3, RZ, 0x10, R5 ;  /* 0x00000010ff032819 */ /* 0x000fe20000011605 */
[----:B------:R-:W-:Y:S01]  /*1f00*/  VOTEU.ANY UP0, P2 ;  /* 0x0000000000ff7886 */ /* 0x000fe20001000100 */
[----:B------:R-:W-:Y:S02]  /*1f10*/  @P2 MOV R10, R4 ;  /* 0x00000004000a2202 */ /* 0x000fe40000000f00 */
[----:B------:R-:W-:Y:S02]  /*1f20*/  @P2 R2UR.BROADCAST UR8, R3 ;  /* 0x00000000030822ca */ /* 0x000fe400008e0000 */
[----:B------:R-:W-:-:S11]  /*1f30*/  @P2 LOP3.LUT R9, R5, 0xffff, RZ, 0xc0, !PT ;  /* 0x0000ffff05092812 */ /* 0x000fd600078ec0ff */
[----:B------:R-:W-:Y:S01]  /*1f40*/  @UP0 UMOV UR36, UR8 ;  /* 0x0000000800240c82 */ /* 0x000fe20008000000 */
[----:B-1----:R-:W-:Y:S05]  /*1f50*/  @!P0 BRA `(.L_x_33) ;  /* 0x0000000000b88947 */ /* 0x002fea0003800000 */
[----:B------:R-:W4:Y:S01]  /*1f60*/  LDC.64 R4, c[0x0][0xb18] ;  /* 0x0002c600ff047b82 */ /* 0x000f220000000a00 */
[----:B------:R-:W-:-:S07]  /*1f70*/  ISETP.NE.AND P3, PT, R40, 0x1, PT ;  /* 0x000000012800780c */ /* 0x000fce0003f65270 */
[----:B------:R-:W1:Y:S08]  /*1f80*/  LDC.64 R6, c[0x0][0xb10] ;  /* 0x0002c400ff067b82 */ /* 0x000e700000000a00 */
[----:B------:R-:W2:Y:S08]  /*1f90*/  LDC R14, c[0x0][0xb20] ;  /* 0x0002c800ff0e7b82 */ /* 0x000eb00000000800 */
[----:B------:R-:W3:Y:S01]  /*1fa0*/  LDC R15, c[0x0][0xb0c] ;  /* 0x0002c300ff0f7b82 */ /* 0x000ee20000000800 */
[----:B----4-:R-:W-:Y:S01]  /*1fb0*/  IMAD.HI.U32 R19, R0, R5, RZ ;  /* 0x0000000500137227 */ /* 0x010fe200078e00ff */
[----:B------:R-:W-:-:S03]  /*1fc0*/  ISETP.NE.AND P0, PT, R4, 0x1, PT ;  /* 0x000000010400780c */ /* 0x000fc60003f05270 */
[----:B------:R-:W-:-:S03]  /*1fd0*/  IMAD.HI.U32 R5, R9, R5, RZ ;  /* 0x0000000509057227 */ /* 0x000fc600078e00ff */
[----:B------:R-:W4:Y:S01]  /*1fe0*/  LDC.64 R2, c[0x0][0xb28] ;  /* 0x0002ca00ff027b82 */ /* 0x000f220000000a00 */
[----:B-1----:R-:W-:-:S04]  /*1ff0*/  IMAD.HI.U32 R20, R8, R6, RZ ;  /* 0x0000000608147227 */ /* 0x002fc800078e00ff */
[----:B------:R-:W-:Y:S01]  /*2000*/  IMAD.HI.U32 R21, R10, R6, RZ ;  /* 0x000000060a157227 */ /* 0x000fe200078e00ff */
[----:B------:R-:W-:Y:S02]  /*2010*/  SHF.R.U32.HI R20, RZ, R7, R20 ;  /* 0x00000007ff147219 */ /* 0x000fe40000011614 */
[-C--:B--2---:R-:W-:Y:S02]  /*2020*/  SHF.R.U32.HI R19, RZ, R14.reuse, R19 ;  /* 0x0000000eff137219 */ /* 0x084fe40000011613 */
[----:B------:R-:W-:Y:S02]  /*2030*/  SHF.R.U32.HI R5, RZ, R14, R5 ;  /* 0x0000000eff057219 */ /* 0x000fe40000011605 */
[----:B------:R-:W-:Y:S02]  /*2040*/  SEL R19, R0, R19, !P0 ;  /* 0x0000001300137207 */ /* 0x000fe40004000000 */
[----:B------:R-:W-:Y:S02]  /*2050*/  SHF.R.U32.HI R21, RZ, R7, R21 ;  /* 0x00000007ff157219 */ /* 0x000fe40000011615 */
[----:B---3--:R-:W-:-:S02]  /*2060*/  ISETP.NE.AND P1, PT, R15, 0x1, PT ;  /* 0x000000010f00780c */ /* 0x008fc40003f25270 */
[----:B------:R-:W-:Y:S02]  /*2070*/  SEL R5, R9, R5, !P0 ;  /* 0x0000000509057207 */ /* 0x000fe40004000000 */
[----:B------:R-:W-:Y:S02]  /*2080*/  SEL R20, R8, R20, !P1 ;  /* 0x0000001408147207 */ /* 0x000fe40004800000 */
[----:B------:R-:W-:Y:S01]  /*2090*/  SEL R21, R10, R21, !P1 ;  /* 0x000000150a157207 */ /* 0x000fe20004800000 */
[----:B----4-:R-:W-:-:S04]  /*20a0*/  IMAD.HI.U32 R18, R19, R2, RZ ;  /* 0x0000000213127227 */ /* 0x010fc800078e00ff */
        /* <DEDUP_REMOVED lines=10> */
[----:B------:R-:W-:-:S04]  /*2150*/  @!P0 IMAD.HI.U32 R7, R21, R2, RZ ;  /* 0x0000000215078227 */ /* 0x000fc800078e00ff */
[----:B------:R-:W-:Y:S01]  /*2160*/  IMAD.MOV R2, RZ, RZ, -R6 ;  /* 0x000000ffff027224 */ /* 0x000fe200078e0a06 */
[----:B------:R-:W-:Y:S02]  /*2170*/  @!P0 SHF.R.U32.HI R3, RZ, R3, R7 ;  /* 0x00000003ff038219 */ /* 0x000fe40000011607 */
[----:B------:R-:W-:Y:S01]  /*2180*/  IADD3 R7, PT, PT, -R5, RZ, RZ ;  /* 0x000000ff05077210 */ /* 0x000fe20007ffe1ff */
[----:B------:R-:W-:Y:S01]  /*2190*/  IMAD R2, R40, R2, R5 ;  /* 0x0000000228027224 */ /* 0x000fe200078e0205 */
        /* <DEDUP_REMOVED lines=10> */
.L_x_33:
[----:B------:R-:W1:Y:S02]  /*2240*/  LDCU UR8, c[0x0][0xb30] ;  /* 0x00016600ff0877ac */ /* 0x000e640008000800 */
[----:B-1----:R-:W-:-:S09]  /*2250*/  UISETP.NE.AND UP0, UPT, UR8, 0x1, UPT ;  /* 0x000000010800788c */ /* 0x002fd2000bf05270 */
[----:B------:R-:W-:Y:S05]  /*2260*/  BRA.U UP0, `(.L_x_34) ;  /* 0x0000000100407547 */ /* 0x000fea000b800000 */
[----:B------:R-:W1:Y:S08]  /*2270*/  LDC.64 R4, c[0x0][0xb10] ;  /* 0x0002c400ff047b82 */ /* 0x000e700000000a00 */
[----:B------:R-:W2:Y:S08]  /*2280*/  LDC.64 R2, c[0x0][0xb18] ;  /* 0x0002c600ff027b82 */ /* 0x000eb00000000a00 */
[----:B------:R-:W3:Y:S08]  /*2290*/  LDC R6, c[0x0][0xb20] ;  /* 0x0002c800ff067b82 */ /* 0x000ef00000000800 */
[----:B------:R-:W4:Y:S01]  /*22a0*/  LDC R7, c[0x0][0xb0c] ;  /* 0x0002c300ff077b82 */ /* 0x000f220000000800 */
[----:B-1----:R-:W-:-:S05]  /*22b0*/  IMAD.HI.U32 R4, R10, R4, RZ ;  /* 0x000000040a047227 */ /* 0x002fca00078e00ff */
[----:B------:R-:W-:Y:S01]  /*22c0*/  SHF.R.U32.HI R4, RZ, R5, R4 ;  /* 0x00000005ff047219 */ /* 0x000fe20000011604 */
[----:B--2---:R-:W-:Y:S01]  /*22d0*/  IMAD.HI.U32 R3, R9, R3, RZ ;  /* 0x0000000309037227 */ /* 0x004fe200078e00ff */
[----:B------:R-:W-:-:S04]  /*22e0*/  ISETP.NE.AND P0, PT, R2, 0x1, PT ;  /* 0x000000010200780c */ /* 0x000fc80003f05270 */
[----:B---3--:R-:W-:-:S04]  /*22f0*/  SHF.R.U32.HI R3, RZ, R6, R3 ;  /* 0x00000006ff037219 */ /* 0x008fc80000011603 */
[----:B------:R-:W-:Y:S02]  /*2300*/  SEL R3, R9, R3, !P0 ;  /* 0x0000000309037207 */ /* 0x000fe40004000000 */
[----:B----4-:R-:W-:-:S04]  /*2310*/  ISETP.NE.AND P1, PT, R7, 0x1, PT ;  /* 0x000000010700780c */ /* 0x010fc80003f25270 */
[----:B------:R-:W-:-:S05]  /*2320*/  SEL R4, R10, R4, !P1 ;  /* 0x000000040a047207 */ /* 0x000fca0004800000 */
[----:B------:R-:W-:Y:S02]  /*2330*/  IMAD.IADD R5, R3, 0x1, -R4 ;  /* 0x0000000103057824 */ /* 0x000fe400078e0a04 */
[----:B------:R-:W-:Y:S02]  /*2340*/  IMAD.IADD R3, R4, 0x1, -R3 ;  /* 0x0000000104037824 */ /* 0x000fe400078e0a03 */
[----:B------:R-:W-:Y:S02]  /*2350*/  IMAD R10, R5, R7, R10 ;  /* 0x00000007050a7224 */ /* 0x000fe400078e020a */
[----:B------:R-:W-:-:S07]  /*2360*/  IMAD R9, R3, R2, R9 ;  /* 0x0000000203097224 */ /* 0x000fce00078e0209 */
.L_x_34:
[----:B------:R-:W-:Y:S01]  /*2370*/  VIADD R16, R16, 0x1 ;  /* 0x0000000110107836 */ /* 0x000fe20000000000 */
[----:B------:R-:W-:Y:S01]  /*2380*/  PLOP3.LUT P1, PT, PT, PT, PT, 0x80, 0x8 ;  /* 0x000000000008781c */ /* 0x000fe20003f2f070 */
[----:B------:R-:W-:Y:S02]  /*2390*/  IMAD.IADD R15, R10, 0x1, R87 ;  /* 0x000000010a0f7824 */ /* 0x000fe400078e0257 */
[----:B------:R-:W-:Y:S01]  /*23a0*/  IMAD.IADD R14, R9, 0x1, R86 ;  /* 0x00000001090e7824 */ /* 0x000fe200078e0256 */
[----:B------:R-:W-:-:S04]  /*23b0*/  ISETP.NE.AND P0, PT, R16, 0x2, PT ;  /* 0x000000021000780c */ /* 0x000fc80003f05270 */
[----:B------:R-:W-:Y:S02]  /*23c0*/  SEL R2, RZ, 0x1, P0 ;  /* 0x00000001ff027807 */ /* 0x000fe40000000000 */
[----:B------:R-:W-:Y:S02]  /*23d0*/  SEL R16, R16, RZ, P0 ;  /* 0x000000ff10107207 */ /* 0x000fe40000000000 */
[----:B------:R-:W-:Y:S01]  /*23e0*/  LOP3.LUT R13, R13, R2, RZ, 0x3c, !PT ;  /* 0x000000020d0d7212 */ /* 0x000fe200078e3cff */
[----:B------:R-:W-:Y:S06]  /*23f0*/  @P2 BRA `(.L_x_35) ;  /* 0xfffffff000482947 */ /* 0x000fec000383ffff */
[----:B------:R-:W-:Y:S01]  /*2400*/  UIADD3 UR4, UPT, UPT, UR4, 0x18, URZ ;  /* 0x0000001804047890 */ /* 0x000fe2000fffe0ff */
[----:B------:R-:W-:-:S03]  /*2410*/  SHF.L.U32 R2, R17, 0x1f, RZ ;  /* 0x0000001f11027819 */ /* 0x000fc600000006ff */
[----:B------:R-:W-:-:S09]  /*2420*/  ULEA UR5, UR6, UR4, 0x3 ;  /* 0x0000000406057291 */ /* 0x000fd2000f8e18ff */
[----:B------:R-:W1:Y:S02]  /*2430*/  SYNCS.PHASECHK.TRANS64.TRYWAIT P0, [UR5], R2 ;  /* 0x00000002ff0075a7 */ /* 0x000e640008001105 */
[----:B-1----:R-:W-:Y:S05]  /*2440*/  @!P0 BRA `(.L_x_36) ;  /* 0x0000006c00048947 */ /* 0x002fea0003800000 */
.L_x_135:
[----:B------:R-:W-:-:S04]  /*2450*/  UIADD3 UR6, UPT, UPT, UR6, 0x1, URZ ;  /* 0x0000000106067890 */ /* 0x000fc8000fffe0ff */
[----:B------:R-:W-:-:S04]  /*2460*/  UISETP.NE.AND UP0, UPT, UR6, 0x3, UPT ;  /* 0x000000030600788c */ /* 0x000fc8000bf05270 */
[----:B------:R-:W-:Y:S02]  /*2470*/  USEL UR7, URZ, 0x1, UP0 ;  /* 0x00000001ff077887 */ /* 0x000fe40008000000 */
[----:B------:R-:W-:-:S04]  /*2480*/  USEL UR6, UR6, URZ, UP0 ;  /* 0x000000ff06067287 */ /* 0x000fc80008000000 */
[----:B------:R-:W-:Y:S01]  /*2490*/  ULEA UR5, UR6, UR4, 0x3 ;  /* 0x0000000406057291 */ /* 0x000fe2000f8e18ff */
[----:B------:R-:W-:-:S04]  /*24a0*/  LOP3.LUT R17, R17, UR7, RZ, 0x3c, !PT ;  /* 0x0000000711117c12 */ /* 0x000fc8000f8e3cff */
[----:B-1----:R-:W-:-:S04]  /*24b0*/  SHF.L.U32 R2, R17, 0x1f, RZ ;  /* 0x0000001f11027819 */ /* 0x002fc800000006ff */
[----:B------:R-:W1:Y:S02]  /*24c0*/  SYNCS.PHASECHK.TRANS64.TRYWAIT P0, [UR5], R2 ;  /* 0x00000002ff0075a7 */ /* 0x000e640008001105 */
[----:B-1----:R-:W-:Y:S05]  /*24d0*/  @!P0 BRA `(.L_x_37) ;  /* 0x0000006800f88947 */ /* 0x002fea0003800000 */
.L_x_137:
[----:B------:R-:W-:-:S04]  /*24e0*/  UIADD3 UR6, UPT, UPT, UR6, 0x1, URZ ;  /* 0x0000000106067890 */ /* 0x000fc8000fffe0ff */
[----:B------:R-:W-:-:S04]  /*24f0*/  UISETP.NE.AND UP0, UPT, UR6, 0x3, UPT ;  /* 0x000000030600788c */ /* 0x000fc8000bf05270 */
[----:B------:R-:W-:Y:S02]  /*2500*/  USEL UR5, URZ, 0x1, UP0 ;  /* 0x00000001ff057887 */ /* 0x000fe40008000000 */
[----:B------:R-:W-:-:S04]  /*2510*/  USEL UR6, UR6, URZ, UP0 ;  /* 0x000000ff06067287 */ /* 0x000fc80008000000 */
[----:B------:R-:W-:Y:S01]  /*2520*/  ULEA UR6, UR6, UR4, 0x3 ;  /* 0x0000000406067291 */ /* 0x000fe2000f8e18ff */
[----:B-1----:R-:W-:-:S04]  /*2530*/  LOP3.LUT R2, R17, UR5, RZ, 0x3c, !PT ;  /* 0x0000000511027c12 */ /* 0x002fc8000f8e3cff */
[----:B------:R-:W-:Y:S01]  /*2540*/  SHF.L.U32 R2, R2, 0x1f, RZ ;  /* 0x0000001f02027819 */ /* 0x000fe200000006ff */
[----:B----4-:R-:W-:-:S07]  /*2550*/  IMAD.U32 R0, RZ, RZ, UR6 ;  /* 0x00000006ff007e24 */ /* 0x010fce000f8e00ff */
.L_x_38:
[----:B-1----:R1:W2:Y:S02]  /*2560*/  SYNCS.PHASECHK.TRANS64.TRYWAIT P0, [R0+URZ], R2 ;  /* 0x00000002000075a7 */ /* 0x0022a400080011ff */
[----:B--2---:R-:W-:Y:S05]  /*2570*/  @!P0 NANOSLEEP.SYNCS 0x989680 ;  /* 0x009896800000895d */ /* 0x004fea0003900000 */
[----:B------:R-:W2:Y:S02]  /*2580*/  @!P0 SYNCS.PHASECHK.TRANS64 P0, [R0+URZ], R2 ;  /* 0x00000002000085a7 */ /* 0x000ea400080010ff */
[----:B--2---:R-:W-:Y:S05]  /*2590*/  @P0 EXIT ;  /* 0x000000000000094d */ /* 0x004fea0003800000 */
[----:B------:R-:W-:Y:S05]  /*25a0*/  BRA `(.L_x_38) ;  /* 0xfffffffc00ec7947 */ /* 0x000fea000383ffff */
.L_x_17:
[----:B------:R-:W-:-:S04]  /*25b0*/  UISETP.NE.AND UP1, UPT, UR37, URZ, UPT ;  /* 0x000000ff2500728c */ /* 0x000fc8000bf25270 */
[----:B------:R-:W-:-:S09]  /*25c0*/  UISETP.NE.OR UP1, UPT, UR8, 0x1, UP1 ;  /* 0x000000010800788c */ /* 0x000fd20008f25670 */
[----:B------:R-:W-:Y:S05]  /*25d0*/  BRA.U UP1, `(.L_x_39) ;  /* 0x0000000501487547 */ /* 0x000fea000b800000 */
[----:B------:R-:W-:Y:S01]  /*25e0*/  ISETP.NE.AND P2, PT, R2, RZ, PT ;  /* 0x000000ff0200720c */ /* 0x000fe20003f45270 */
[----:B------:R-:W-:Y:S01]  /*25f0*/  IMAD.MOV.U32 R12, RZ, RZ, 0x1 ;  /* 0x00000001ff0c7424 */ /* 0x000fe200078e00ff */
[----:B------:R-:W-:Y:S02]  /*2600*/  CS2R R10, SRZ ;  /* 0x00000000000a7805 */ /* 0x000fe4000001ff00 */
[----:B------:R-:W-:Y:S01]  /*2610*/  CS2R R8, SRZ ;  /* 0x0000000000087805 */ /* 0x000fe2000001ff00 */
[----:B------:R-:W-:Y:S01]  /*2620*/  UMOV UR4, 0x400 ;  /* 0x0000040000047882 */ /* 0x000fe20000000000 */
[----:B------:R-:W-:Y:S01]  /*2630*/  UMOV UR6, URZ ;  /* 0x000000ff00067c82 */ /* 0x000fe20008000000 */
[----:B------:R-:W-:-:S12]  /*2640*/  ULEA UR37, UR37, UR4, 0x18 ;  /* 0x0000000425257291 */ /* 0x000fd8000f8ec0ff */
.L_x_43:
[----:B------:R-:W-:Y:S02]  /*2650*/  LEA R0, R8, UR37, 0x3 ;  /* 0x0000002508007c11 */ /* 0x000fe4000f8e18ff */
[----:B------:R-:W-:-:S03]  /*2660*/  SHF.L.U32 R4, R9, 0x1f, RZ ;  /* 0x0000001f09047819 */ /* 0x000fc600000006ff */
[----:B------:R-:W-:Y:S01]  /*2670*/  VIADD R5, R0, 0xf0 ;  /* 0x000000f000057836 */ /* 0x000fe20000000000 */
[----:B------:R-:W1:Y:S02]  /*2680*/  SYNCS.PHASECHK.TRANS64.TRYWAIT P0, [R0+URZ+0xe0], R4 ;  /* 0x0000e004000075a7 */ /* 0x000e6400080011ff */
[----:B-1----:R-:W-:Y:S05]  /*2690*/  @!P0 BRA `(.L_x_40) ;  /* 0x0000006800a08947 */ /* 0x002fea0003800000 */
.L_x_138:
[----:B------:R-:W-:Y:S01]  /*26a0*/  ULEA UR5, UR6, UR37, 0x3 ;  /* 0x0000002506057291 */ /* 0x000fe2000f8e18ff */
[----:B-1----:R-:W-:Y:S01]  /*26b0*/  PRMT R0, RZ, 0x654, R5 ;  /* 0x00000654ff007816 */ /* 0x002fe20000000005 */
[----:B------:R-:W-:Y:S01]  /*26c0*/  @!P2 IMAD.MOV.U32 R4, RZ, RZ, 0x10 ;  /* 0x00000010ff04a424 */ /* 0x000fe200078e00ff */
[----:B------:R-:W-:Y:S01]  /*26d0*/  SHF.L.U32 R5, R12, 0x1f, RZ ;  /* 0x0000001f0c057819 */ /* 0x000fe200000006ff */
[----:B------:R-:W-:Y:S01]  /*26e0*/  UIADD3 UR4, UPT, UPT, UR5, 0x80, URZ ;  /* 0x0000008005047890 */ /* 0x000fe2000fffe0ff */
[----:B------:R1:W-:Y:S05]  /*26f0*/  SYNCS.ARRIVE.TRANS64.RED.A1T0 RZ, [R0+URZ], RZ ;  /* 0x000000ff00ff79a7 */ /* 0x0003ea00081004ff */
[----:B------:R-:W-:Y:S01]  /*2700*/  IMAD.U32 R6, RZ, RZ, UR4 ;  /* 0x00000004ff067e24 */ /* 0x000fe2000f8e00ff */
[----:B------:R-:W2:Y:S04]  /*2710*/  SYNCS.PHASECHK.TRANS64.TRYWAIT P0, [UR5+0x90], R5 ;  /* 0x00009005ff0075a7 */ /* 0x000ea80008001105 */
[----:B------:R-:W-:Y:S01]  /*2720*/  PRMT R6, R2, 0x654, R6 ;  /* 0x0000065402067816 */ /* 0x000fe20000000006 */
[----:B-12---:R-:W-:Y:S06]  /*2730*/  @!P0 BRA `(.L_x_41) ;  /* 0x00000068008c8947 */ /* 0x006fec0003800000 */
.L_x_140:
[----:B------:R-:W-:Y:S01]  /*2740*/  ULEA UR4, UR6, UR37, 0x4 ;  /* 0x0000002506047291 */ /* 0x000fe2000f8e20ff */
[----:B------:R-:W-:Y:S01]  /*2750*/  SEL R3, R6, R3, !P2 ;  /* 0x0000000306037207 */ /* 0x000fe20005000000 */
[----:B------:R-:W-:Y:S01]  /*2760*/  UIADD3 UR5, UPT, UPT, UR5, 0x80, URZ ;  /* 0x0000008005057890 */ /* 0x000fe2000fffe0ff */
[----:B-1----:R-:W-:Y:S01]  /*2770*/  LEA R0, R11, UR37, 0x3 ;  /* 0x000000250b007c11 */ /* 0x002fe2000f8e18ff */
[----:B------:R-:W-:Y:S01]  /*2780*/  UIADD3 UR4, UPT, UPT, UR4, 0x110, URZ ;  /* 0x0000011004047890 */ /* 0x000fe2000fffe0ff */
[----:B------:R1:W-:Y:S01]  /*2790*/  @!P2 SYNCS.ARRIVE.TRANS64.RED RZ, [R3+URZ], R4 ;  /* 0x0000000403ffa9a7 */ /* 0x0003e200080004ff */
[----:B------:R-:W-:Y:S01]  /*27a0*/  UIADD3 UR6, UPT, UPT, UR6, 0x1, URZ ;  /* 0x0000000106067890 */ /* 0x000fe2000fffe0ff */
[----:B------:R-:W-:-:S03]  /*27b0*/  VIADD R8, R8, 0x1 ;  /* 0x0000000108087836 */ /* 0x000fc60000000000 */
[----:B------:R-:W-:Y:S02]  /*27c0*/  UISETP.NE.AND UP0, UPT, UR6, 0x2, UPT ;  /* 0x000000020600788c */ /* 0x000fe4000bf05270 */
[----:B------:R-:W-:Y:S01]  /*27d0*/  ISETP.NE.AND P0, PT, R8, 0x2, PT ;  /* 0x000000020800780c */ /* 0x000fe20003f05270 */
[----:B------:R-:W-:Y:S06]  /*27e0*/  UGETNEXTWORKID.BROADCAST [UR4], [UR5] ;  /* 0x00000000040073ca */ /* 0x000fec0008000100 */
[----:B------:R-:W-:Y:S02]  /*27f0*/  USEL UR4, URZ, 0x1, UP0 ;  /* 0x00000001ff047887 */ /* 0x000fe40008000000 */
[----:B------:R-:W-:-:S04]  /*2800*/  USEL UR6, UR6, URZ, UP0 ;  /* 0x000000ff06067287 */ /* 0x000fc80008000000 */
[----:B------:R-:W-:Y:S02]  /*2810*/  LOP3.LUT R12, R12, UR4, RZ, 0x3c, !PT ;  /* 0x000000040c0c7c12 */ /* 0x000fe4000f8e3cff */
[----:B-1----:R-:W-:-:S04]  /*2820*/  SHF.L.U32 R4, R10, 0x1f, RZ ;  /* 0x0000001f0a047819 */ /* 0x002fc800000006ff */
[----:B------:R-:W1:Y:S02]  /*2830*/  SYNCS.PHASECHK.TRANS64.TRYWAIT P1, [R0+URZ+0x80], R4 ;  /* 0x00008004000075a7 */ /* 0x000e6400080211ff */
[----:B-1----:R-:W-:Y:S05]  /*2840*/  @!P1 BRA `(.L_x_42) ;  /* 0x0000006800609947 */ /* 0x002fea0003800000 */
.L_x_141:
[C---:B-1----:R-:W-:Y:S01]  /*2850*/  LEA R4, R11.reuse, UR37, 0x4 ;  /* 0x000000250b047c11 */ /* 0x042fe2000f8e20ff */
[----:B------:R-:W-:Y:S01]  /*2860*/  VIADD R0, R0, 0x90 ;  /* 0x0000009000007836 */ /* 0x000fe20000000000 */
[----:B------:R-:W-:Y:S01]  /*2870*/  SEL R8, R8, RZ, P0 ;  /* 0x000000ff08087207 */ /* 0x000fe20000000000 */
[----:B------:R-:W-:-:S03]  /*2880*/  VIADD R11, R11, 0x1 ;  /* 0x000000010b0b7836 */ /* 0x000fc60000000000 */
[----:B------:R-:W1:Y:S01]  /*2890*/  LDS.128 R4, [R4+0x110] ;  /* 0x0001100004047984 */ /* 0x000e620000000c00 */
[----:B------:R-:W-:Y:S02]  /*28a0*/  PRMT R0, RZ, 0x654, R0 ;  /* 0x00000654ff007816 */ /* 0x000fe40000000000 */
[C---:B------:R-:W-:Y:S01]  /*28b0*/  ISETP.NE.AND P1, PT, R11.reuse, 0x2, PT ;  /* 0x000000020b00780c */ /* 0x040fe20003f25270 */
[----:B------:R-:W-:Y:S01]  /*28c0*/  @!PT LDS RZ, [RZ] ;  /* 0x00000000fffff984 */ /* 0x000fe20000000800 */
[----:B------:R-:W-:Y:S01]  /*28d0*/  @!PT LDS RZ, [RZ] ;  /* 0x00000000fffff984 */ /* 0x000fe20000000800 */
[----:B------:R-:W-:Y:S01]  /*28e0*/  @!PT LDS RZ, [RZ] ;  /* 0x00000000fffff984 */ /* 0x000fe20000000800 */
[----:B------:R-:W-:Y:S01]  /*28f0*/  @!PT LDS RZ, [RZ] ;  /* 0x00000000fffff984 */ /* 0x000fe20000000800 */
[----:B------:R2:W-:Y:S06]  /*2900*/  MEMBAR.ALL.CTA ;  /* 0x0000000000007992 */ /* 0x0005ec0000008000 */
[----:B--2---:R-:W2:Y:S01]  /*2910*/  FENCE.VIEW.ASYNC.S ;  /* 0x00000000000073c6 */ /* 0x004ea20000000000 */
[----:B------:R-:W-:Y:S01]  /*2920*/  SEL R11, R11, RZ, P1 ;  /* 0x000000ff0b0b7207 */ /* 0x000fe20000800000 */
[----:B--2---:R2:W-:Y:S01]  /*2930*/  SYNCS.ARRIVE.TRANS64.RED.A1T0 RZ, [R0+URZ], RZ ;  /* 0x000000ff00ff79a7 */ /* 0x0045e200081004ff */
[----:B-1----:R-:W-:-:S02]  /*2940*/  LOP3.LUT P3, RZ, R6, 0x1, RZ, 0xc0, !PT ;  /* 0x0000000106ff7812 */ /* 0x002fc4000786c0ff */
[----:B------:R-:W-:-:S04]  /*2950*/  SEL R4, RZ, 0x1, P1 ;  /* 0x00000001ff047807 */ /* 0x000fc80000800000 */
[----:B------:R-:W-:Y:S02]  /*2960*/  LOP3.LUT R10, R10, R4, RZ, 0x3c, !PT ;  /* 0x000000040a0a7212 */ /* 0x000fe400078e3cff */
[----:B--2---:R-:W-:-:S04]  /*2970*/  SEL R0, RZ, 0x1, P0 ;  /* 0x00000001ff007807 */ /* 0x004fc80000000000 */
[----:B------:R-:W-:Y:S01]  /*2980*/  LOP3.LUT R9, R9, R0, RZ, 0x3c, !PT ;  /* 0x0000000009097212 */ /* 0x000fe200078e3cff */
[----:B------:R-:W-:Y:S06]  /*2990*/  @P3 BRA `(.L_x_43) ;  /* 0xfffffffc002c3947 */ /* 0x000fec000383ffff */
[----:B------:R-:W-:Y:S01]  /*29a0*/  ULEA UR5, UR6, UR37, 0x3 ;  /* 0x0000002506057291 */ /* 0x000fe2000f8e18ff */
[----:B------:R-:W-:-:S08]  /*29b0*/  SHF.L.U32 R2, R12, 0x1f, RZ ;  /* 0x0000001f0c027819 */ /* 0x000fd000000006ff */
[----:B------:R-:W1:Y:S02]  /*29c0*/  SYNCS.PHASECHK.TRANS64 P0, [UR5+0x90], R2 ;  /* 0x00009002ff0075a7 */ /* 0x000e640008001005 */
[----:B-1----:R-:W-:Y:S05]  /*29d0*/  @P0 BRA `(.L_x_44) ;  /* 0x0000000000080947 */ /* 0x002fea0003800000 */
[----:B------:R-:W1:Y:S02]  /*29e0*/  SYNCS.PHASECHK.TRANS64.TRYWAIT P0, [UR5+0x90], R2 ;  /* 0x00009002ff0075a7 */ /* 0x000e640008001105 */
[----:B-1----:R-:W-:Y:S05]  /*29f0*/  @!P0 BRA `(.L_x_45) ;  /* 0x0000006800088947 */ /* 0x002fea0003800000 */
.L_x_44:
[----:B------:R-:W-:-:S04]  /*2a00*/  UIADD3 UR4, UPT, UPT, UR6, 0x1, URZ ;  /* 0x0000000106047890 */ /* 0x000fc8000fffe0ff */
[----:B------:R-:W-:-:S04]  /*2a10*/  UISETP.NE.AND UP0, UPT, UR4, 0x2, UPT ;  /* 0x000000020400788c */ /* 0x000fc8000bf05270 */
[----:B------:R-:W-:Y:S02]  /*2a20*/  USEL UR7, URZ, 0x1, UP0 ;  /* 0x00000001ff077887 */ /* 0x000fe40008000000 */
[----:B------:R-:W-:-:S04]  /*2a30*/  USEL UR4, UR4, URZ, UP0 ;  /* 0x000000ff04047287 */ /* 0x000fc80008000000 */
[----:B------:R-:W-:Y:S01]  /*2a40*/  ULEA UR4, UR4, UR37, 0x3 ;  /* 0x0000002504047291 */ /* 0x000fe2000f8e18ff */
[----:B-1----:R-:W-:-:S04]  /*2a50*/  LOP3.LUT R2, R12, UR7, RZ, 0x3c, !PT ;  /* 0x000000070c027c12 */ /* 0x002fc8000f8e3cff */
[----:B------:R-:W-:-:S04]  /*2a60*/  SHF.L.U32 R0, R2, 0x1f, RZ ;  /* 0x0000001f02007819 */ /* 0x000fc800000006ff */
[----:B------:R-:W1:Y:S02]  /*2a70*/  SYNCS.PHASECHK.TRANS64 P0, [UR4+0x90], R0 ;  /* 0x00009000ff0075a7 */ /* 0x000e640008001004 */
[----:B-1----:R-:W-:Y:S05]  /*2a80*/  @P0 EXIT ;  /* 0x000000000000094d */ /* 0x002fea0003800000 */
[----:B------:R-:W-:Y:S02]  /*2a90*/  SHF.L.U32 R2, R2, 0x1f, RZ ;  /* 0x0000001f02027819 */ /* 0x000fe400000006ff */
[----:B------:R-:W-:-:S07]  /*2aa0*/  MOV R0, UR4 ;  /* 0x0000000400007c02 */ /* 0x000fce0008000f00 */
.L_x_46:
[----:B-1----:R1:W2:Y:S02]  /*2ab0*/  SYNCS.PHASECHK.TRANS64.TRYWAIT P0, [R0+URZ+0x90], R2 ;  /* 0x00009002000075a7 */ /* 0x0022a400080011ff */
[----:B--2---:R-:W-:Y:S05]  /*2ac0*/  @!P0 NANOSLEEP.SYNCS 0x989680 ;  /* 0x009896800000895d */ /* 0x004fea0003900000 */
[----:B------:R-:W2:Y:S02]  /*2ad0*/  @!P0 SYNCS.PHASECHK.TRANS64 P0, [R0+URZ+0x90], R2 ;  /* 0x00009002000085a7 */ /* 0x000ea400080010ff */
[----:B--2---:R-:W-:Y:S05]  /*2ae0*/  @P0 EXIT ;  /* 0x000000000000094d */ /* 0x004fea0003800000 */
[----:B------:R-:W-:Y:S05]  /*2af0*/  BRA `(.L_x_46) ;  /* 0xfffffffc00ec7947 */ /* 0x000fea000383ffff */
.L_x_39:
[----:B------:R-:W-:-:S09]  /*2b00*/  UISETP.NE.AND UP1, UPT, UR8, URZ, UPT ;  /* 0x000000ff0800728c */ /* 0x000fd2000bf25270 */
[----:B------:R-:W-:Y:S05]  /*2b10*/  BRA.U UP1, `(.L_x_47) ;  /* 0x0000001101247547 */ /* 0x000fea000b800000 */
[----:B------:R-:W-:Y:S01]  /*2b20*/  UMOV UR4, 0x40 ;  /* 0x0000004000047882 */ /* 0x000fe20000000000 */
[----:B------:R-:W-:Y:S01]  /*2b30*/  NOP ;  /* 0x0000000000007918 */ /* 0x000fe20000000000 */
[----:B------:R-:W-:Y:S01]  /*2b40*/  ULEA UR4, UR37, UR4, 0x18 ;  /* 0x0000000425047291 */ /* 0x000fe2000f8ec0ff */
[----:B------:R-:W-:Y:S02]  /*2b50*/  UMOV UR5, 0x400 ;  /* 0x0000040000057882 */ /* 0x000fe40000000000 */
[----:B------:R-:W-:-:S06]  /*2b60*/  ULEA UR37, UR37, UR5, 0x18 ;  /* 0x0000000525257291 */ /* 0x000fcc000f8ec0ff */
[----:B------:R-:W1:Y:S02]  /*2b70*/  LDS.U8 R0, [UR4+0x1c] ;  /* 0x00001c04ff007984 */ /* 0x000e640008000000 */
[----:B-1----:R-:W-:-:S13]  /*2b80*/  ISETP.NE.AND P0, PT, R0, RZ, PT ;  /* 0x000000ff0000720c */ /* 0x002fda0003f05270 */
[----:B------:R-:W-:Y:S05]  /*2b90*/  @P0 BRA `(.L_x_48) ;  /* 0x0000000000580947 */ /* 0x000fea0003800000 */
[----:B------:R-:W-:-:S13]  /*2ba0*/  ELECT P0, URZ, PT ;  /* 0x0000000000ff782f */ /* 0x000fda0003800000 */
[----:B------:R-:W-:Y:S05]  /*2bb0*/  @!P0 BRA `(.L_x_49) ;  /* 0x0000000000608947 */ /* 0x000fea0003800000 */
[----:B------:R-:W-:Y:S01]  /*2bc0*/  UMOV UR5, 0x10 ;  /* 0x0000001000057882 */ /* 0x000fe20000000000 */
[----:B------:R-:W-:Y:S01]  /*2bd0*/  HFMA2 R0, -RZ, RZ, 0, 5.9604644775390625e-08 ;  /* 0x00000001ff007431 */ /* 0x000fe200000001ff */
[----:B------:R-:W-:-:S03]  /*2be0*/  MOV R2, 0xffff ;  /* 0x0000ffff00027802 */ /* 0x000fc60000000f00 */
[----:B------:R-:W-:Y:S04]  /*2bf0*/  DEPBAR.LE SB1, 0x36 ;  /* 0x00009d800000791a */ /* 0x000fe80000000000 */
[----:B------:R-:W1:Y:S02]  /*2c00*/  UTCATOMSWS.FIND_AND_SET.ALIGN UP0, UR5, UR5 ;  /* 0x00000005000575e3 */ /* 0x000e640008000800 */
[----:B-1----:R-:W-:Y:S01]  /*2c10*/  MOV R3, UR5 ;  /* 0x0000000500037c02 */ /* 0x002fe20008000f00 */
[----:B------:R-:W-:Y:S06]  /*2c20*/  BRA.U UP0, `(.L_x_50) ;  /* 0x0000000100187547 */ /* 0x000fec000b800000 */
.L_x_51:
[----:B------:R-:W-:Y:S05]  /*2c30*/  NANOSLEEP 0x64 ;  /* 0x000000640000795d */ /* 0x000fea0003800000 */
[----:B------:R-:W-:-:S05]  /*2c40*/  UMOV UR5, 0x10 ;  /* 0x0000001000057882 */ /* 0x000fca0000000000 */
[----:B------:R-:W-:Y:S04]  /*2c50*/  DEPBAR.LE SB1, 0x36 ;  /* 0x00009d800000791a */ /* 0x000fe80000000000 */
[----:B------:R-:W1:Y:S02]  /*2c60*/  UTCATOMSWS.FIND_AND_SET.ALIGN UP0, UR5, UR5 ;  /* 0x00000005000575e3 */ /* 0x000e640008000800 */
[----:B-1----:R-:W-:Y:S01]  /*2c70*/  MOV R3, UR5 ;  /* 0x0000000500037c02 */ /* 0x002fe20008000f00 */
[----:B------:R-:W-:Y:S05]  /*2c80*/  BRA.U !UP0, `(.L_x_51) ;  /* 0xfffffffd08e87547 */ /* 0x000fea000b83ffff */
.L_x_50:
[-C--:B------:R-:W-:Y:S02]  /*2c90*/  SHF.L.U32 R2, R2, R3.reuse, RZ ;  /* 0x0000000302027219 */ /* 0x080fe400000006ff */
[----:B------:R-:W-:Y:S01]  /*2ca0*/  SHF.L.U32 R0, R0, R3, RZ ;  /* 0x0000000300007219 */ /* 0x000fe200000006ff */
[----:B------:R-:W-:Y:S02]  /*2cb0*/  IMAD.SHL.U32 R3, R3, 0x20, RZ ;  /* 0x0000002003037824 */ /* 0x000fe400078e00ff */
[----:B------:R1:W-:Y:S04]  /*2cc0*/  ATOMS.OR RZ, [UR4+0x14], R2 ;  /* 0x00001402ffff798c */ /* 0x0003e8000b000004 */
[----:B------:R1:W-:Y:S04]  /*2cd0*/  ATOMS.OR RZ, [UR4+0x18], R0 ;  /* 0x00001800ffff798c */ /* 0x0003e8000b000004 */
[----:B------:R1:W-:Y:S01]  /*2ce0*/  STS [UR37+0x130], R3 ;  /* 0x00013003ff007988 */ /* 0x0003e20008000825 */
[----:B------:R-:W-:Y:S05]  /*2cf0*/  BRA `(.L_x_49) ;  /* 0x0000000000107947 */ /* 0x000fea0003800000 */
.L_x_48:
[----:B------:R-:W-:Y:S02]  /*2d00*/  MOV R0, 0xffffffff ;  /* 0xffffffff00007802 */ /* 0x000fe40000000f00 */
[----:B------:R-:W-:-:S03]  /*2d10*/  MOV R2, 0x2d40 ;  /* 0x00002d4000027802 */ /* 0x000fc60000000f00 */
[----:B------:R1:W-:Y:S04]  /*2d20*/  STS [UR37+0x130], R0 ;  /* 0x00013000ff007988 */ /* 0x0003e80008000825 */
[----:B-1-3-5:R-:W-:Y:S05]  /*2d30*/  CALL.REL.NOINC `($__internal_1_$__cuda_sm10x_tcgen05_guardrail_trap_phase_invalid_during_alloc) ;  /* 0x0000006c00507944 */ /* 0x02afea0003c00000 */
.L_x_49:
[----:B------:R-:W-:Y:S05]  /*2d40*/  WARPSYNC.ALL ;  /* 0x0000000000007948 */ /* 0x000fea0003800000 */
[----:B------:R-:W2:Y:S01]  /*2d50*/  S2UR UR5, SR_CgaCtaId ;  /* 0x00000000000579c3 */ /* 0x000ea20000008800 */
[----:B------:R-:W-:Y:S01]  /*2d60*/  UMOV UR4, 0x400 ;  /* 0x0000040000047882 */ /* 0x000fe20000000000 */
[----:B------:R-:W-:-:S06]  /*2d70*/  NOP ;  /* 0x0000000000007918 */ /* 0x000fcc0000000000 */
[----:B------:R-:W-:Y:S06]  /*2d80*/  BAR.ARV 0x6, 0xa0 ;  /* 0x0182800000007b1d */ /* 0x000fec0000002000 */
[----:B------:R-:W4:Y:S01]  /*2d90*/  LDCU UR7, c[0x0][0x38c] ;  /* 0x00007180ff0777ac */ /* 0x000f220008000800 */
[----:B------:R-:W-:Y:S01]  /*2da0*/  IMAD.MOV.U32 R11, RZ, RZ, 0x1 ;  /* 0x00000001ff0b7424 */ /* 0x000fe200078e00ff */
[----:B------:R-:W-:Y:S01]  /*2db0*/  CS2R R8, SRZ ;  /* 0x0000000000087805 */ /* 0x000fe2000001ff00 */
[----:B------:R-:W-:Y:S01]  /*2dc0*/  IMAD.MOV.U32 R10, RZ, RZ, RZ ;  /* 0x000000ffff0a7224 */ /* 0x000fe200078e00ff */
[----:B------:R-:W3:Y:S01]  /*2dd0*/  LDCU UR6, c[0x0][0x38c] ;  /* 0x00007180ff0677ac */ /* 0x000ee20008000800 */
[----:B------:R-:W-:Y:S01]  /*2de0*/  UMOV UR15, URZ ;  /* 0x000000ff000f7c82 */ /* 0x000fe20008000000 */
[----:B------:R-:W-:Y:S01]  /*2df0*/  UMOV UR14, URZ ;  /* 0x000000ff000e7c82 */ /* 0x000fe20008000000 */
[----:B--2---:R-:W-:Y:S01]  /*2e00*/  ULEA UR5, UR5, UR4, 0x18 ;  /* 0x0000000405057291 */ /* 0x004fe2000f8ec0ff */
[----:B------:R-:W-:Y:S01]  /*2e10*/  UMOV UR32, 0x0 ;  /* 0x0000000000207882 */ /* 0x000fe20000000000 */
[----:B------:R-:W-:-:S02]  /*2e20*/  UMOV UR33, 0x8208010 ;  /* 0x0820801000217882 */ /* 0x000fc40000000000 */
[----:B------:R-:W-:Y:S02]  /*2e30*/  UIADD3 UR9, UPT, UPT, UR5, 0x8400, URZ ;  /* 0x0000840005097890 */ /* 0x000fe4000fffe0ff */
[----:B------:R-:W-:Y:S02]  /*2e40*/  UIADD3 UR10, UPT, UPT, UR5, 0x20400, URZ ;  /* 0x00020400050a7890 */ /* 0x000fe4000fffe0ff */
[----:B----4-:R-:W-:Y:S01]  /*2e50*/  UIADD3 UR7, UPT, UPT, UR7, 0x7f, URZ ;  /* 0x0000007f07077890 */ /* 0x010fe2000fffe0ff */
[----:B-1----:R-:W1:Y:S01]  /*2e60*/  LDS R0, [UR5+0x130] ;  /* 0x00013005ff007984 */ /* 0x002e620008000800 */
[----:B------:R-:W-:Y:S02]  /*2e70*/  USHF.R.U32.HI UR9, URZ, 0x4, UR9 ;  /* 0x00000004ff097899 */ /* 0x000fe40008011609 */
[----:B------:R-:W-:Y:S02]  /*2e80*/  USHF.R.S32.HI UR4, URZ, 0x1f, UR7 ;  /* 0x0000001fff047899 */ /* 0x000fe40008011407 */
[----:B------:R-:W-:-:S02]  /*2e90*/  USHF.R.U32.HI UR10, URZ, 0x4, UR10 ;  /* 0x00000004ff0a7899 */ /* 0x000fc4000801160a */
[----:B------:R-:W-:Y:S02]  /*2ea0*/  ULEA.HI UR4, UR4, UR7, URZ, 0x7 ;  /* 0x0000000704047291 */ /* 0x000fe4000f8f38ff */
[----:B------:R-:W-:Y:S02]  /*2eb0*/  ULOP3.LUT UR9, UR9, 0x3fff, URZ, 0xc0, !UPT ;  /* 0x00003fff09097892 */ /* 0x000fe4000f8ec0ff */
[----:B------:R-:W-:Y:S02]  /*2ec0*/  USHF.R.S32.HI UR4, URZ, 0x7, UR4 ;  /* 0x00000007ff047899 */ /* 0x000fe40008011404 */
[----:B------:R-:W-:Y:S02]  /*2ed0*/  ULOP3.LUT UR10, UR10, 0x3fff, URZ, 0xc0, !UPT ;  /* 0x00003fff0a0a7892 */ /* 0x000fe4000f8ec0ff */
[----:B------:R-:W-:Y:S01]  /*2ee0*/  UISETP.LT.AND UP0, UPT, UR4, 0x1, UPT ;  /* 0x000000010400788c */ /* 0x000fe2000bf01270 */
[----:B------:R-:W-:Y:S01]  /*2ef0*/  UMOV UR30, 0x0 ;  /* 0x00000000001e7882 */ /* 0x000fe20000000000 */
[----:B------:R-:W-:-:S02]  /*2f00*/  UMOV UR31, 0x8208010 ;  /* 0x08208010001f7882 */ /* 0x000fc40000000000 */
[----:B------:R-:W-:Y:S01]  /*2f10*/  USEL UR8, UR4, 0x1, !UP0 ;  /* 0x0000000104087887 */ /* 0x000fe2000c000000 */
[----:B------:R-:W-:Y:S01]  /*2f20*/  UMOV UR28, 0x0 ;  /* 0x00000000001c7882 */ /* 0x000fe20000000000 */
[----:B------:R-:W-:Y:S01]  /*2f30*/  UMOV UR29, 0x8208010 ;  /* 0x08208010001d7882 */ /* 0x000fe20000000000 */
[----:B------:R-:W-:Y:S01]  /*2f40*/  UMOV UR26, 0x0 ;  /* 0x00000000001a7882 */ /* 0x000fe20000000000 */
[----:B------:R-:W-:Y:S01]  /*2f50*/  UMOV UR27, 0x8208010 ;  /* 0x08208010001b7882 */ /* 0x000fe20000000000 */
[----:B------:R-:W-:Y:S01]  /*2f60*/  UMOV UR24, 0x0 ;  /* 0x0000000000187882 */ /* 0x000fe20000000000 */
[----:B------:R-:W-:Y:S01]  /*2f70*/  UMOV UR25, 0x8208010 ;  /* 0x0820801000197882 */ /* 0x000fe20000000000 */
[----:B------:R-:W-:Y:S01]  /*2f80*/  UMOV UR22, 0x0 ;  /* 0x0000000000167882 */ /* 0x000fe20000000000 */
[----:B------:R-:W-:Y:S01]  /*2f90*/  UMOV UR23, 0x8208010 ;  /* 0x0820801000177882 */ /* 0x000fe20000000000 */
[----:B------:R-:W-:Y:S02]  /*2fa0*/  ULOP3.LUT UR9, UR9, 0x4000000, URZ, 0xfc, !UPT ;  /* 0x0400000009097892 */ /* 0x000fe4000f8efcff */
[----:B------:R-:W-:-:S02]  /*2fb0*/  ULOP3.LUT UR10, UR10, 0x10000, URZ, 0xfc, !UPT ;  /* 0x000100000a0a7892 */ /* 0x000fc4000f8efcff */
[----:B------:R-:W-:Y:S02]  /*2fc0*/  UIADD3 UR8, UPT, UPT, -UR8, URZ, URZ ;  /* 0x000000ff08087290 */ /* 0x000fe4000fffe1ff */
[----:B---3--:R-:W-:Y:S01]  /*2fd0*/  UISETP.GE.AND UP3, UPT, UR6, 0x1, UPT ;  /* 0x000000010600788c */ /* 0x008fe2000bf66270 */
[----:B------:R-:W-:Y:S01]  /*2fe0*/  UMOV UR20, 0x0 ;  /* 0x0000000000147882 */ /* 0x000fe20000000000 */
[----:B------:R-:W-:Y:S01]  /*2ff0*/  UMOV UR21, 0x8208010 ;  /* 0x0820801000157882 */ /* 0x000fe20000000000 */
[----:B------:R-:W-:Y:S01]  /*3000*/  UMOV UR18, 0x0 ;  /* 0x0000000000127882 */ /* 0x000fe20000000000 */
[----:B-1----:R-:W-:Y:S01]  /*3010*/  R2UR UR16, R0 ;  /* 0x00000000001072ca */ /* 0x002fe200000e0000 */
[----:B------:R-:W-:-:S14]  /*3020*/  UMOV UR19, 0x8208010 ;  /* 0x0820801000137882 */ /* 0x000fdc0000000000 */
.L_x_58:
[----:B------:R-:W-:Y:S02]  /*3030*/  LEA R0, R10, UR5, 0x3 ;  /* 0x000000050a007c11 */ /* 0x000fe4000f8e18ff */
[----:B------:R-:W-:Y:S02]  /*3040*/  SHF.L.U32 R2, R9, 0x1f, RZ ;  /* 0x0000001f09027819 */ /* 0x000fe400000006ff */
[----:B------:R-:W-:Y:S01]  /*3050*/  PLOP3.LUT P0, PT, PT, PT, UP3, 0x80, 0x8 ;  /* 0x000000000008781c */ /* 0x000fe20003f0f038 */
[----:B------:R-:W-:Y:S01]  /*3060*/  VIADD R3, R0, 0x90 ;  /* 0x0000009000037836 */ /* 0x000fe20000000000 */
[----:B-1----:R-:W1:Y:S02]  /*3070*/  SYNCS.PHASECHK.TRANS64.TRYWAIT P1, [R0+URZ+0x80], R2 ;  /* 0x00008002000075a7 */ /* 0x002e6400080211ff */
[----:B-1-3--:R-:W-:Y:S09]  /*3080*/  @!P1 BRA `(.L_x_52) ;  /* 0x00000060007c9947 */ /* 0x00aff20003800000 */
.L_x_143:
[----:B------:R-:W-:Y:S01]  /*3090*/  LEA R4, R10, UR5, 0x4 ;  /* 0x000000050a047c11 */ /* 0x000fe2000f8e20ff */
[----:B------:R-:W-:Y:S01]  /*30a0*/  @UP3 ULEA UR7, UR14, UR5, 0x3 ;  /* 0x000000050e073291 */ /* 0x000fe2000f8e18ff */
[----:B------:R-:W-:Y:S01]  /*30b0*/  PLOP3.LUT P2, PT, PT, PT, PT, 0x80, 0x8 ;  /* 0x000000000008781c */ /* 0x000fe20003f4f070 */
[----:B------:R-:W-:Y:S01]  /*30c0*/  ULEA UR6, UR15, UR5, 0x3 ;  /* 0x000000050f067291 */ /* 0x000fe2000f8e18ff */
[----:B------:R-:W-:Y:S02]  /*30d0*/  PRMT R3, RZ, 0x654, R3 ;  /* 0x00000654ff037816 */ /* 0x000fe40000000003 */
[----:B------:R-:W2:Y:S01]  /*30e0*/  LDS.128 R4, [R4+0x110] ;  /* 0x0001100004047984 */ /* 0x000ea20000000c00 */
[----:B-1----:R-:W-:Y:S02]  /*30f0*/  @P0 SHF.L.U32 R2, R8, 0x1f, RZ ;  /* 0x0000001f08020819 */ /* 0x002fe400000006ff */
[----:B------:R-:W-:Y:S01]  /*3100*/  SHF.L.U32 R0, R11, 0x1f, RZ ;  /* 0x0000001f0b007819 */ /* 0x000fe200000006ff */
[----:B------:R-:W-:Y:S01]  /*3110*/  @!PT LDS RZ, [RZ] ;  /* 0x00000000fffff984 */ /* 0x000fe20000000800 */
[----:B------:R-:W-:Y:S01]  /*3120*/  @!PT LDS RZ, [RZ] ;  /* 0x00000000fffff984 */ /* 0x000fe20000000800 */
[----:B------:R-:W-:Y:S01]  /*3130*/  @!PT LDS RZ, [RZ] ;  /* 0x00000000fffff984 */ /* 0x000fe20000000800 */
[----:B------:R-:W-:Y:S01]  /*3140*/  @!PT LDS RZ, [RZ] ;  /* 0x00000000fffff984 */ /* 0x000fe20000000800 */
[----:B------:R1:W-:Y:S06]  /*3150*/  MEMBAR.ALL.CTA ;  /* 0x0000000000007992 */ /* 0x0003ec0000008000 */
[----:B-1----:R-:W1:Y:S02]  /*3160*/  FENCE.VIEW.ASYNC.S ;  /* 0x00000000000073c6 */ /* 0x002e640000000000 */
[----:B-1----:R1:W-:Y:S01]  /*3170*/  SYNCS.ARRIVE.TRANS64.RED.A1T0 RZ, [R3+URZ], RZ ;  /* 0x000000ff03ff79a7 */ /* 0x0023e200081004ff */
[----:B------:R1:W3:Y:S01]  /*3180*/  @P0 SYNCS.PHASECHK.TRANS64.TRYWAIT P2, [UR7], R2 ;  /* 0x00000002ff0005a7 */ /* 0x0002e20008041107 */
[----:B------:R-:W-:Y:S01]  /*3190*/  ULEA UR7, UR15, UR16, 0x7 ;  /* 0x000000100f077291 */ /* 0x000fe2000f8e38ff */
[----:B--2---:R-:W-:Y:S01]  /*31a0*/  LOP3.LUT P1, RZ, R6, 0x1, RZ, 0xc0, !PT ;  /* 0x0000000106ff7812 */ /* 0x004fe2000782c0ff */
[----:B------:R-:W2:Y:S02]  /*31b0*/  SYNCS.PHASECHK.TRANS64.TRYWAIT P0, [UR6+0xc0], R0 ;  /* 0x0000c000ff0075a7 */ /* 0x000ea40008001106 */
[----:B-123--:R-:W-:Y:S10]  /*31c0*/  @!P0 BRA `(.L_x_53) ;  /* 0x0000006000408947 */ /* 0x00eff40003800000 */
.L_x_145:
[----:B------:R-:W-:Y:S01]  /*31d0*/  IADD3 R10, PT, PT, R10, 0x1, RZ ;  /* 0x000000010a0a7810 */ /* 0x000fe20007ffe0ff */
[----:B------:R-:W-:Y:S06]  /*31e0*/  BRA.U !UP3, `(.L_x_54) ;  /* 0x000000050b107547 */ /* 0x000fec000b800000 */
[----:B------:R-:W-:Y:S01]  /*31f0*/  UPLOP3.LUT UP4, UPT, UPT, UPT, UPT, 0x40, 0x4 ;  /* 0x000000000004789c */ /* 0x000fe20003f8e870 */
[----:B------:R-:W-:Y:S01]  /*3200*/  UMOV UR13, UR8 ;  /* 0x00000008000d7c82 */ /* 0x000fe20008000000 */
[----:B------:R-:W-:Y:S01]  /*3210*/  UMOV UR12, UR4 ;  /* 0x00000004000c7c82 */ /* 0x000fe20008000000 */
[----:B------:R-:W-:-:S08]  /*3220*/  UMOV UR17, UR14 ;  /* 0x0000000e00117c82 */ /* 0x000fd00008000000 */
.L_x_57:
[----:B------:R-:W-:Y:S02]  /*3230*/  UIADD3 UR13, UPT, UPT, UR13, 0x1, URZ ;  /* 0x000000010d0d7890 */ /* 0x000fe4000fffe0ff */
[----:B--2---:R-:W-:Y:S02]  /*3240*/  ULEA UR11, UR17, UR5, 0x3 ;  /* 0x00000005110b7291 */ /* 0x004fe4000f8e18ff */
[----:B------:R-:W-:Y:S01]  /*3250*/  UISETP.NE.AND UP0, UPT, UR13, URZ, UPT ;  /* 0x000000ff0d00728c */ /* 0x000fe2000bf05270 */
[----:B---3--:R-:W-:Y:S10]  /*3260*/  @P2 BRA `(.L_x_55) ;  /* 0x00000000000c2947 */ /* 0x008ff40003800000 */
[----:B-1----:R-:W-:Y:S04]  /*3270*/  SHF.L.U32 R2, R8, 0x1f, RZ ;  /* 0x0000001f08027819 */ /* 0x002fe800000006ff */
[----:B------:R-:W1:Y:S02]  /*3280*/  SYNCS.PHASECHK.TRANS64.TRYWAIT P0, [UR11], R2 ;  /* 0x00000002ff0075a7 */ /* 0x000e64000800110b */
[----:B-1----:R-:W-:Y:S05]  /*3290*/  @!P0 BRA `(.L_x_56) ;  /* 0x0000006000248947 */ /* 0x002fea0003800000 */
.L_x_55:
[----:B------:R-:W-:Y:S01]  /*32a0*/  UISETP.NE.AND UP1, UPT, UR12, 0x1, UPT ;  /* 0x000000010c00788c */ /* 0x000fe2000bf25270 */
[----:B------:R-:W-:Y:S01]  /*32b0*/  PLOP3.LUT P2, PT, PT, PT, PT, 0x80, 0x8 ;  /* 0x000000000008781c */ /* 0x000fe20003f4f070 */
[----:B------:R-:W-:Y:S02]  /*32c0*/  UIADD3 UR14, UPT, UPT, UR17, 0x1, URZ ;  /* 0x00000001110e7890 */ /* 0x000fe4000fffe0ff */
[----:B------:R-:W-:Y:S02]  /*32d0*/  ULEA UR64, UR17, UR10, 0xb ;  /* 0x0000000a11407291 */ /* 0x000fe4000f8e58ff */
[----:B------:R-:W-:Y:S01]  /*32e0*/  UISETP.NE.AND UP2, UPT, UR14, 0x3, UPT ;  /* 0x000000030e00788c */ /* 0x000fe2000bf45270 */
[----:B------:R-:W-:Y:S01]  /*32f0*/  PLOP3.LUT P0, PT, PT, PT, UP1, 0x80, 0x8 ;  /* 0x000000000008781c */ /* 0x000fe20003f0f018 */
[----:B------:R-:W-:Y:S02]  /*3300*/  ULEA UR62, UR17, UR9, 0xb ;  /* 0x00000009113e7291 */ /* 0x000fe4000f8e58ff */
[----:B------:R-:W-:Y:S02]  /*3310*/  USEL UR35, URZ, 0x1, UP2 ;  /* 0x00000001ff237887 */ /* 0x000fe40009000000 */
[----:B------:R-:W-:Y:S02]  /*3320*/  USEL UR14, UR14, URZ, UP2 ;  /* 0x000000ff0e0e7287 */ /* 0x000fe40009000000 */
[----:B------:R-:W-:Y:S02]  /*3330*/  UIADD3 UR60, UPT, UPT, UR64, 0x2, URZ ;  /* 0x00000002403c7890 */ /* 0x000fe4000fffe0ff */
[----:B------:R-:W-:Y:S01]  /*3340*/  @UP1 ULEA UR34, UR14, UR5, 0x3 ;  /* 0x000000050e221291 */ /* 0x000fe2000f8e18ff */
[----:B------:R-:W-:Y:S01]  /*3350*/  LOP3.LUT R8, R8, UR35, RZ, 0x3c, !PT ;  /* 0x0000002308087c12 */ /* 0x000fe2000f8e3cff */
[----:B------:R-:W-:Y:S02]  /*3360*/  UIADD3 UR58, UPT, UPT, UR62, 0x80, URZ ;  /* 0x000000803e3a7890 */ /* 0x000fe4000fffe0ff */
[----:B------:R-:W-:Y:S01]  /*3370*/  UIADD3 UR56, UPT, UPT, UR64, 0x4, URZ ;  /* 0x0000000440387890 */ /* 0x000fe2000fffe0ff */
[----:B-1----:R-:W-:Y:S01]  /*3380*/  @P0 SHF.L.U32 R0, R8, 0x1f, RZ ;  /* 0x0000001f08000819 */ /* 0x002fe200000006ff */
[----:B------:R-:W-:Y:S02]  /*3390*/  UIADD3 UR54, UPT, UPT, UR62, 0x100, URZ ;  /* 0x000001003e367890 */ /* 0x000fe4000fffe0ff */
[----:B------:R-:W-:Y:S01]  /*33a0*/  UIADD3 UR52, UPT, UPT, UR64, 0x6, URZ ;  /* 0x0000000640347890 */ /* 0x000fe2000fffe0ff */
[----:B------:R2:W3:Y:S01]  /*33b0*/  @P0 SYNCS.PHASECHK.TRANS64.TRYWAIT P2, [UR34], R0 ;  /* 0x00000000ff0005a7 */ /* 0x0004e20008041122 */
[----:B------:R-:W-:Y:S02]  /*33c0*/  UIADD3 UR50, UPT, UPT, UR62, 0x180, URZ ;  /* 0x000001803e327890 */ /* 0x000fe4000fffe0ff */
        /* <DEDUP_REMOVED lines=9> */
[----:B------:R-:W-:Y:S01]  /*3460*/  UIADD3 UR12, UPT, UPT, UR12, -0x1, URZ ;  /* 0xffffffff0c0c7890 */ /* 0x000fe2000fffe0ff */
[----:B------:R-:W-:Y:S01]  /*3470*/  UMOV UR65, 0x40004040 ;  /* 0x4000404000417882 */ /* 0x000fe20000000000 */
[----:B------:R-:W-:Y:S01]  /*3480*/  UMOV UR63, 0x40004040 ;  /* 0x40004040003f7882 */ /* 0x000fe20000000000 */
[----:B------:R-:W-:Y:S01]  /*3490*/  UMOV UR61, 0x40004040 ;  /* 0x40004040003d7882 */ /* 0x000fe20000000000 */
[----:B------:R2:W-:Y:S01]  /*34a0*/  UTCHMMA gdesc[UR62], gdesc[UR64], tmem[UR7], tmem[UR32], idesc[UR33], UP4 ;  /* 0x00ff20403e0075ea */ /* 0x0005e2000a000007 */
[----:B------:R-:W-:Y:S01]  /*34b0*/  UPLOP3.LUT UP4, UPT, UPT, UPT, UPT, 0x80, 0x8 ;  /* 0x000000000008789c */ /* 0x000fe20003f8f070 */
[----:B------:R-:W-:Y:S01]  /*34c0*/  UMOV UR59, 0x40004040 ;  /* 0x40004040003b7882 */ /* 0x000fe20000000000 */
[----:B------:R-:W-:Y:S01]  /*34d0*/  UMOV UR57, 0x40004040 ;  /* 0x4000404000397882 */ /* 0x000fe20000000000 */
[----:B------:R2:W-:Y:S01]  /*34e0*/  UTCHMMA gdesc[UR58], gdesc[UR60], tmem[UR7], tmem[UR30], idesc[UR31], UPT ;  /* 0x00ff1e3c3a0075ea */ /* 0x0005e2000b800007 */
        /* <DEDUP_REMOVED lines=14> */
[----:B------:R-:W-:Y:S01]  /*35d0*/  UMOV UR35, 0x40004040 ;  /* 0x4000404000237882 */ /* 0x000fe20000000000 */
[----:B------:R2:W-:Y:S01]  /*35e0*/  UTCHMMA gdesc[UR38], gdesc[UR40], tmem[UR7], tmem[UR20], idesc[UR21], UPT ;  /* 0x00ff1428260075ea */ /* 0x0005e2000b800007 */
[----:B------:R2:W-:Y:S01]  /*35f0*/  UTCHMMA gdesc[UR34], gdesc[UR36], tmem[UR7], tmem[UR18], idesc[UR19], UPT ;  /* 0x00ff1224220075ea */ /* 0x0005e2000b800007 */
[----:B------:R2:W-:Y:S01]  /*3600*/  UTCBAR [UR11], URZ ;  /* 0x000000ff0b0073e9 */ /* 0x0005e200080000ff */
[----:B------:R-:W-:Y:S01]  /*3610*/  UMOV UR17, UR14 ;  /* 0x0000000e00117c82 */ /* 0x000fe20008000000 */
[----:B------:R-:W-:Y:S05]  /*3620*/  BRA.U UP0, `(.L_x_57) ;  /* 0xfffffffd00007547 */ /* 0x000fea000b83ffff */
.L_x_54:
[----:B------:R-:W-:Y:S01]  /*3630*/  UIADD3 UR15, UPT, UPT, UR15, 0x1, URZ ;  /* 0x000000010f0f7890 */ /* 0x000fe2000fffe0ff */
[C---:B------:R-:W-:Y:S01]  /*3640*/  ISETP.NE.AND P0, PT, R10.reuse, 0x2, PT ;  /* 0x000000020a00780c */ /* 0x040fe20003f05270 */
[----:B--2---:R-:W-:Y:S02]  /*3650*/  UIADD3 UR7, UPT, UPT, UR6, 0xa0, URZ ;  /* 0x000000a006077890 */ /* 0x004fe4000fffe0ff */
[----:B------:R-:W-:Y:S01]  /*3660*/  UISETP.NE.AND UP0, UPT, UR15, 0x4, UPT ;  /* 0x000000040f00788c */ /* 0x000fe2000bf05270 */
[----:B-1----:R-:W-:Y:S02]  /*3670*/  SEL R0, RZ, 0x1, P0 ;  /* 0x00000001ff007807 */ /* 0x002fe40000000000 */
[----:B------:R-:W-:Y:S01]  /*3680*/  SEL R10, R10, RZ, P0 ;  /* 0x000000ff0a0a7207 */ /* 0x000fe20000000000 */
[----:B------:R-:W-:Y:S01]  /*3690*/  USEL UR6, URZ, 0x1, UP0 ;  /* 0x00000001ff067887 */ /* 0x000fe20008000000 */
[----:B------:R-:W-:Y:S01]  /*36a0*/  LOP3.LUT R9, R9, R0, RZ, 0x3c, !PT ;  /* 0x0000000009097212 */ /* 0x000fe200078e3cff */
[----:B------:R-:W-:Y:S01]  /*36b0*/  USEL UR15, UR15, URZ, UP0 ;  /* 0x000000ff0f0f7287 */ /* 0x000fe20008000000 */
[----:B------:R1:W-:Y:S03]  /*36c0*/  UTCBAR [UR7], URZ ;  /* 0x000000ff070073e9 */ /* 0x0003e600080000ff */
[----:B------:R-:W-:Y:S01]  /*36d0*/  LOP3.LUT R11, R11, UR6, RZ, 0x3c, !PT ;  /* 0x000000060b0b7c12 */ /* 0x000fe2000f8e3cff */
[----:B------:R-:W-:Y:S07]  /*36e0*/  @P1 BRA `(.L_x_58) ;  /* 0xfffffff800501947 */ /* 0x000fee000383ffff */
[----:B------:R-:W2:Y:S01]  /*36f0*/  S2UR UR4, SR_CgaCtaId ;  /* 0x00000000000479c3 */ /* 0x000ea20000008800 */
[----:B------:R-:W-:Y:S01]  /*3700*/  ELECT P0, URZ, PT ;  /* 0x0000000000ff782f */ /* 0x000fe20003800000 */
[----:B------:R-:W-:Y:S01]  /*3710*/  IMAD.MOV.U32 R0, RZ, RZ, 0x1 ;  /* 0x00000001ff007424 */ /* 0x000fe200078e00ff */
[----:B------:R-:W-:Y:S01]  /*3720*/  UIADD3 UR5, UPT, UPT, UR5, 0xc0, URZ ;  /* 0x000000c005057890 */ /* 0x000fe2000fffe0ff */
[----:B------:R-:W-:Y:S01]  /*3730*/  SHF.L.U32 R2, R11, 0x1f, RZ ;  /* 0x0000001f0b027819 */ /* 0x000fe200000006ff */
[----:B------:R-:W-:-:S03]  /*3740*/  UMOV UR6, 0x40 ;  /* 0x0000004000067882 */ /* 0x000fc60000000000 */
[----:B------:R-:W-:Y:S01]  /*3750*/  UVIRTCOUNT.DEALLOC.SMPOOL 0x80 ;  /* 0x000000800000784c */ /* 0x000fe20000000000 */
[----:B--2---:R-:W-:Y:S02]  /*3760*/  ULEA UR4, UR4, UR6, 0x18 ;  /* 0x0000000604047291 */ /* 0x004fe4000f8ec0ff */
[----:B------:R-:W-:-:S07]  /*3770*/  ULEA UR6, UR15, UR5, 0x3 ;  /* 0x000000050f067291 */ /* 0x000fce000f8e18ff */
[----:B------:R2:W-:Y:S02]  /*3780*/  @P0 STS.U8 [UR4+0x1c], R0 ;  /* 0x00001c00ff000988 */ /* 0x0005e40008000004 */
[----:B------:R-:W4:Y:S02]  /*3790*/  SYNCS.PHASECHK.TRANS64.TRYWAIT P0, [UR6], R2 ;  /* 0x00000002ff0075a7 */ /* 0x000f240008001106 */
[----:B--2-4-:R-:W-:Y:S05]  /*37a0*/  @!P0 BRA `(.L_x_59) ;  /* 0x0000005800f88947 */ /* 0x014fea0003800000 */
.L_x_148:
[----:B-1----:R-:W-:-:S04]  /*37b0*/  UIADD3 UR7, UPT, UPT, UR15, 0x1, URZ ;  /* 0x000000010f077890 */ /* 0x002fc8000fffe0ff */
[----:B------:R-:W-:-:S04]  /*37c0*/  UISETP.NE.AND UP0, UPT, UR7, 0x4, UPT ;  /* 0x000000040700788c */ /* 0x000fc8000bf05270 */
[----:B------:R-:W-:Y:S02]  /*37d0*/  USEL UR8, URZ, 0x1, UP0 ;  /* 0x00000001ff087887 */ /* 0x000fe40008000000 */
[----:B------:R-:W-:-:S04]  /*37e0*/  USEL UR7, UR7, URZ, UP0 ;  /* 0x000000ff07077287 */ /* 0x000fc80008000000 */
[----:B------:R-:W-:Y:S01]  /*37f0*/  ULEA UR6, UR7, UR5, 0x3 ;  /* 0x0000000507067291 */ /* 0x000fe2000f8e18ff */
[----:B--2---:R-:W-:-:S04]  /*3800*/  LOP3.LUT R2, R11, UR8, RZ, 0x3c, !PT ;  /* 0x000000080b027c12 */ /* 0x004fc8000f8e3cff */
[----:B------:R-:W-:-:S04]  /*3810*/  SHF.L.U32 R3, R2, 0x1f, RZ ;  /* 0x0000001f02037819 */ /* 0x000fc800000006ff */
[----:B------:R-:W1:Y:S02]  /*3820*/  SYNCS.PHASECHK.TRANS64.TRYWAIT P0, [UR6], R3 ;  /* 0x00000003ff0075a7 */ /* 0x000e640008001106 */
[----:B-1----:R-:W-:Y:S05]  /*3830*/  @!P0 BRA `(.L_x_60) ;  /* 0x0000005800ec8947 */ /* 0x002fea0003800000 */
.L_x_150:
        /* <DEDUP_REMOVED lines=9> */
.L_x_152:
[----:B------:R-:W-:-:S04]  /*38d0*/  UIADD3 UR7, UPT, UPT, UR7, 0x1, URZ ;  /* 0x0000000107077890 */ /* 0x000fc8000fffe0ff */
[----:B------:R-:W-:-:S04]  /*38e0*/  UISETP.NE.AND UP0, UPT, UR7, 0x4, UPT ;  /* 0x000000040700788c */ /* 0x000fc8000bf05270 */
[----:B------:R-:W-:Y:S02]  /*38f0*/  USEL UR6, URZ, 0x1, UP0 ;  /* 0x00000001ff067887 */ /* 0x000fe40008000000 */
[----:B------:R-:W-:-:S04]  /*3900*/  USEL UR7, UR7, URZ, UP0 ;  /* 0x000000ff07077287 */ /* 0x000fc80008000000 */
[----:B------:R-:W-:Y:S01]  /*3910*/  ULEA UR7, UR7, UR5, 0x3 ;  /* 0x0000000507077291 */ /* 0x000fe2000f8e18ff */
[----:B------:R-:W-:-:S04]  /*3920*/  LOP3.LUT R2, R2, UR6, RZ, 0x3c, !PT ;  /* 0x0000000602027c12 */ /* 0x000fc8000f8e3cff */
[----:B------:R-:W-:-:S04]  /*3930*/  SHF.L.U32 R2, R2, 0x1f, RZ ;  /* 0x0000001f02027819 */ /* 0x000fc800000006ff */
[----:B------:R-:W2:Y:S02]  /*3940*/  SYNCS.PHASECHK.TRANS64.TRYWAIT P0, [UR7], R2 ;  /* 0x00000002ff0075a7 */ /* 0x000ea40008001107 */
[----:B--2---:R-:W-:Y:S05]  /*3950*/  @!P0 BRA `(.L_x_62) ;  /* 0x0000005800d48947 */ /* 0x004fea0003800000 */
.L_x_154:
[----:B------:R-:W-:Y:S01]  /*3960*/  NOP ;  /* 0x0000000000007918 */ /* 0x000fe20000000000 */
[----:B-1----:R-:W1:Y:S01]  /*3970*/  LDS R0, [UR4+0x14] ;  /* 0x00001404ff007984 */ /* 0x002e620008000800 */
[----:B------:R-:W-:Y:S01]  /*3980*/  ULOP3.LUT UR6, UR16, 0xffff, URZ, 0xc0, !UPT ;  /* 0x0000ffff10067892 */ /* 0x000fe2000f8ec0ff */
[----:B------:R-:W-:Y:S01]  /*3990*/  UMOV UR8, 0xffff ;  /* 0x0000ffff00087882 */ /* 0x000fe20000000000 */
[----:B------:R-:W-:Y:S02]  /*39a0*/  UMOV UR5, 0x1 ;  /* 0x0000000100057882 */ /* 0x000fe40000000000 */
[----:B------:R-:W-:-:S04]  /*39b0*/  USHF.R.U32.HI UR6, URZ, 0x5, UR6 ;  /* 0x00000005ff067899 */ /* 0x000fc80008011606 */
[----:B------:R-:W-:Y:S02]  /*39c0*/  USHF.L.U32 UR8, UR8, UR6, URZ ;  /* 0x0000000608087299 */ /* 0x000fe400080006ff */
[----:B------:R-:W-:-:S04]  /*39d0*/  USHF.L.U32 UR5, UR5, UR6, URZ ;  /* 0x0000000605057299 */ /* 0x000fc800080006ff */
[----:B-1----:R-:W-:-:S04]  /*39e0*/  LOP3.LUT R0, R0, UR8, RZ, 0xc0, !PT ;  /* 0x0000000800007c12 */ /* 0x002fc8000f8ec0ff */
[----:B------:R-:W-:-:S13]  /*39f0*/  ISETP.NE.AND P0, PT, R0, UR8, PT ;  /* 0x0000000800007c0c */ /* 0x000fda000bf05270 */
[----:B------:R-:W-:Y:S05]  /*3a00*/  @P0 BRA `(.L_x_63) ;  /* 0x0000000000580947 */ /* 0x000fea0003800000 */
[----:B------:R-:W1:Y:S02]  /*3a10*/  LDS R0, [UR4+0x18] ;  /* 0x00001804ff007984 */ /* 0x000e640008000800 */
[----:B-1----:R-:W-:-:S04]  /*3a20*/  LOP3.LUT R0, R0, UR5, RZ, 0xc0, !PT ;  /* 0x0000000500007c12 */ /* 0x002fc8000f8ec0ff */
[----:B------:R-:W-:-:S13]  /*3a30*/  ISETP.NE.AND P0, PT, R0, UR5, PT ;  /* 0x0000000500007c0c */ /* 0x000fda000bf05270 */
[----:B------:R-:W-:Y:S05]  /*3a40*/  @P0 BRA `(.L_x_64) ;  /* 0x00000000003c0947 */ /* 0x000fea0003800000 */
[----:B------:R-:W1:Y:S01]  /*3a50*/  S2R R2, SR_LANEID ;  /* 0x0000000000027919 */ /* 0x000e620000000000 */
[----:B------:R-:W-:Y:S01]  /*3a60*/  ULOP3.LUT UR8, URZ, UR8, URZ, 0x33, !UPT ;  /* 0x00000008ff087292 */ /* 0x000fe2000f8e33ff */
[----:B------:R-:W-:Y:S02]  /*3a70*/  VOTEU.ANY UR7, UPT, PT ;  /* 0x0000000000077886 */ /* 0x000fe400038e0100 */
[----:B------:R-:W-:-:S03]  /*3a80*/  UFLO.U32 UR7, UR7 ;  /* 0x00000007000772bd */ /* 0x000fc600080e0000 */
[----:B------:R-:W-:-:S04]  /*3a90*/  IMAD.U32 R0, RZ, RZ, UR8 ;  /* 0x00000008ff007e24 */ /* 0x000fc8000f8e00ff */
[----:B------:R2:W4:Y:S02]  /*3aa0*/  REDUX UR6, R0 ;  /* 0x00000000000673c4 */ /* 0x0005240000000000 */
[----:B------:R1:W-:Y:S02]  /*3ab0*/  UTCATOMSWS.AND URZ, UR8 ;  /* 0x0000000800ff79e3 */ /* 0x0003e40008000000 */
[----:B-1----:R-:W-:Y:S02]  /*3ac0*/  ISETP.EQ.U32.AND P0, PT, R2, UR7, PT ;  /* 0x0000000702007c0c */ /* 0x002fe4000bf02070 */
[----:B--2---:R-:W-:Y:S02]  /*3ad0*/  LOP3.LUT R0, RZ, UR5, RZ, 0x33, !PT ;  /* 0x00000005ff007c12 */ /* 0x004fe4000f8e33ff */
[----:B----4-:R-:W-:Y:S02]  /*3ae0*/  MOV R2, UR6 ;  /* 0x0000000600027c02 */ /* 0x010fe40008000f00 */
[----:B------:R-:W1:Y:S07]  /*3af0*/  REDUX UR5, R0 ;  /* 0x00000000000573c4 */ /* 0x000e6e0000000000 */
[----:B------:R2:W-:Y:S01]  /*3b00*/  @P0 ATOMS.AND RZ, [UR4+0x14], R2 ;  /* 0x00001402ffff098c */ /* 0x0005e2000a800004 */
[----:B-1----:R-:W-:-:S05]  /*3b10*/  IMAD.U32 R0, RZ, RZ, UR5 ;  /* 0x00000005ff007e24 */ /* 0x002fca000f8e00ff */
[----:B------:R2:W-:Y:S01]  /*3b20*/  @P0 ATOMS.AND RZ, [UR4+0x18], R0 ;  /* 0x00001800ffff098c */ /* 0x0005e2000a800004 */
[----:B------:R-:W-:Y:S05]  /*3b30*/  BRA `(.L_x_65) ;  /* 0x0000000000147947 */ /* 0x000fea0003800000 */
.L_x_64:
[----:B------:R-:W-:Y:S02]  /*3b40*/  MOV R2, 0x3b60 ;  /* 0x00003b6000027802 */ /* 0x000fe40000000f00 */
[----:B---3-5:R-:W-:Y:S05]  /*3b50*/  CALL.REL.NOINC `($__internal_0_$__cuda_sm10x_tcgen05_guardrail_trap_col_being_dealloced_not_returned_by_alloc) ;  /* 0x0000005c00bc7944 */ /* 0x028fea0003c00000 */
[----:B------:R-:W-:Y:S05]  /*3b60*/  BRA `(.L_x_65) ;  /* 0x0000000000087947 */ /* 0x000fea0003800000 */
.L_x_63:
[----:B------:R-:W-:Y:S02]  /*3b70*/  MOV R2, 0x3b90 ;  /* 0x00003b9000027802 */ /* 0x000fe40000000f00 */
[----:B---3-5:R-:W-:Y:S05]  /*3b80*/  CALL.REL.NOINC `($__internal_2_$__cuda_sm10x_tcgen05_guardrail_trap_unallocated_columns_being_dealloced) ;  /* 0x0000005c00c87944 */ /* 0x028fea0003c00000 */
.L_x_65:
[----:B------:R-:W-:Y:S01]  /*3b90*/  NOP ;  /* 0x0000000000007918 */ /* 0x000fe20000000000 */
[----:B------:R-:W-:Y:S05]  /*3ba0*/  EXIT ;  /* 0x000000000000794d */ /* 0x000fea0003800000 */
.L_x_47:
[----:B------:R-:W-:-:S09]  /*3bb0*/  UISETP.NE.OR UP2, UPT, UR8, 0x3, !UP2 ;  /* 0x000000030800788c */ /* 0x000fd2000d745670 */
[----:B------:R-:W-:Y:S05]  /*3bc0*/  BRA.U UP2, `(.L_x_66) ;  /* 0x0000001102087547 */ /* 0x000fea000b800000 */
[----:B------:R-:W1:Y:S01]  /*3bd0*/  LDC R0, c[0x0][0xb30] ;  /* 0x0002cc00ff007b82 */ /* 0x000e620000000800 */
[----:B------:R-:W2:Y:S01]  /*3be0*/  LDCU.64 UR8, c[0x0][0x888] ;  /* 0x00011100ff0877ac */ /* 0x000ea20008000a00 */
[----:B------:R-:W-:Y:S02]  /*3bf0*/  HFMA2 R27, -RZ, RZ, 0, 0 ;  /* 0x00000000ff1b7431 */ /* 0x000fe400000001ff */
[----:B------:R-:W-:Y:S01]  /*3c00*/  IMAD.MOV.U32 R29, RZ, RZ, 0x1 ;  /* 0x00000001ff1d7424 */ /* 0x000fe200078e00ff */
[----:B------:R-:W-:Y:S01]  /*3c10*/  MOV R25, 0x2000 ;  /* 0x0000200000197802 */ /* 0x000fe20000000f00 */
[----:B------:R-:W4:Y:S01]  /*3c20*/  LDCU.64 UR4, c[0x0][0x890] ;  /* 0x00011200ff0477ac */ /* 0x000f220008000a00 */
[----:B------:R-:W-:Y:S01]  /*3c30*/  IMAD.MOV.U32 R28, RZ, RZ, RZ ;  /* 0x000000ffff1c7224 */ /* 0x000fe200078e00ff */
[----:B------:R-:W3:Y:S01]  /*3c40*/  LDC R24, c[0x0][0x370] ;  /* 0x0000dc00ff187b82 */ /* 0x000ee20000000800 */
[----:B------:R-:W-:Y:S01]  /*3c50*/  UMOV UR7, 0x400 ;  /* 0x0000040000077882 */ /* 0x000fe20000000000 */
[----:B------:R-:W-:-:S02]  /*3c60*/  UPLOP3.LUT UP1, UPT, UPT, UPT, UPT, 0x40, 0x4 ;  /* 0x000000000004789c */ /* 0x000fc40003f2e870 */
[----:B------:R-:W-:-:S04]  /*3c70*/  ULEA UR7, UR37, UR7, 0x18 ;  /* 0x0000000725077291 */ /* 0x000fc8000f8ec0ff */
[----:B------:R-:W3:Y:S01]  /*3c80*/  LDC R3, c[0x0][0xb0c] ;  /* 0x0002c300ff037b82 */ /* 0x000ee20000000800 */
[----:B------:R-:W-:Y:S02]  /*3c90*/  UIADD3 UR13, UPT, UPT, UR7, 0x48, URZ ;  /* 0x00000048070d7890 */ /* 0x000fe4000fffe0ff */
[----:B--2---:R-:W-:Y:S02]  /*3ca0*/  UISETP.NE.U32.AND UP2, UPT, UR8, URZ, UPT ;  /* 0x000000ff0800728c */ /* 0x004fe4000bf45070 */
[----:B------:R-:W-:Y:S02]  /*3cb0*/  UIADD3 UR33, UPT, UPT, UR7, 0x30, URZ ;  /* 0x0000003007217890 */ /* 0x000fe4000fffe0ff */
[----:B----4-:R-:W-:Y:S01]  /*3cc0*/  UISETP.NE.U32.AND UP3, UPT, UR4, URZ, UPT ;  /* 0x000000ff0400728c */ /* 0x010fe2000bf65070 */
[----:B------:R-:W2:Y:S01]  /*3cd0*/  LDC R18, c[0x0][0xb20] ;  /* 0x0002c800ff127b82 */ /* 0x000ea20000000800 */
[----:B-1----:R-:W-:Y:S01]  /*3ce0*/  ISETP.NE.AND P1, PT, R0, 0x1, PT ;  /* 0x000000010000780c */ /* 0x002fe20003f25270 */
[----:B------:R-:W-:-:S02]  /*3cf0*/  UISETP.NE.AND.EX UP2, UPT, UR9, URZ, UPT, UP2 ;  /* 0x000000ff0900728c */ /* 0x000fc4000bf45320 */
[----:B------:R-:W-:Y:S02]  /*3d00*/  UIADD3 UR25, UPT, UPT, UR7, 0x38, URZ ;  /* 0x0000003807197890 */ /* 0x000fe4000fffe0ff */
[----:B------:R-:W-:Y:S02]  /*3d10*/  UIADD3 UR17, UPT, UPT, UR7, 0x40, URZ ;  /* 0x0000004007117890 */ /* 0x000fe4000fffe0ff */
[----:B------:R-:W1:Y:S01]  /*3d20*/  LDC.64 R30, c[0x0][0x348] ;  /* 0x0000d200ff1e7b82 */ /* 0x000e620000000a00 */
[----:B------:R-:W-:Y:S02]  /*3d30*/  UPRMT UR13, UR37, 0x654, UR13 ;  /* 0x00000654250d7896 */ /* 0x000fe4000800000d */
[----:B------:R-:W-:-:S05]  /*3d40*/  UISETP.NE.AND.EX UP3, UPT, UR5, URZ, UPT, UP3 ;  /* 0x000000ff0500728c */ /* 0x000fca000bf65330 */
[----:B------:R-:W4:Y:S08]  /*3d50*/  LDC.64 R16, c[0x0][0xb10] ;  /* 0x0002c400ff107b82 */ /* 0x000f300000000a00 */
[----:B------:R-:W1:Y:S08]  /*3d60*/  LDC.64 R6, c[0x0][0xb18] ;  /* 0x0002c600ff067b82 */ /* 0x000e700000000a00 */
[----:B------:R-:W1:Y:S08]  /*3d70*/  LDC.64 R4, c[0x0][0xb28] ;  /* 0x0002ca00ff047b82 */ /* 0x000e700000000a00 */
[----:B--23--:R-:W1:Y:S02]  /*3d80*/  LDC R19, c[0x0][0x374] ;  /* 0x0000dd00ff137b82 */ /* 0x00ce640000000800 */
.L_x_77:
[C---:B------:R-:W-:Y:S02]  /*3d90*/  LEA R0, R28.reuse, UR7, 0x3 ;  /* 0x000000071c007c11 */ /* 0x040fe4000f8e18ff */
[----:B------:R-:W-:Y:S02]  /*3da0*/  SHF.L.U32 R2, R27, 0x1f, RZ ;  /* 0x0000001f1b027819 */ /* 0x000fe400000006ff */
[----:B------:R-:W-:Y:S02]  /*3db0*/  LEA R20, R28, UR7, 0x4 ;  /* 0x000000071c147c11 */ /* 0x000fe4000f8e20ff */
[----:B--2---:R-:W2:Y:S02]  /*3dc0*/  SYNCS.PHASECHK.TRANS64.TRYWAIT P0, [R0+URZ+0x80], R2 ;  /* 0x00008002000075a7 */ /* 0x004ea400080011ff */
[----:B--2---:R-:W-:Y:S05]  /*3dd0*/  @!P0 BRA `(.L_x_67) ;  /* 0x0000005400cc8947 */ /* 0x004fea0003800000 */
.L_x_155:
[----:B------:R-:W-:Y:S01]  /*3de0*/  ISETP.GE.AND P0, PT, R40, 0x1, PT ;  /* 0x000000012800780c */ /* 0x000fe20003f06270 */
[----:B------:R-:W3:Y:S01]  /*3df0*/  LDS.128 R20, [R20+0x110] ;  /* 0x0001100014147984 */ /* 0x000ee20000000c00 */
[----:B--2---:R-:W-:Y:S01]  /*3e00*/  VIADD R0, R0, 0x90 ;  /* 0x0000009000007836 */ /* 0x004fe20000000000 */
[----:B------:R-:W-:Y:S01]  /*3e10*/  @!PT LDS RZ, [RZ] ;  /* 0x00000000fffff984 */ /* 0x000fe20000000800 */
[----:B------:R-:W-:Y:S01]  /*3e20*/  @!PT LDS RZ, [RZ] ;  /* 0x00000000fffff984 */ /* 0x000fe20000000800 */
[----:B------:R-:W-:Y:S01]  /*3e30*/  @!PT LDS RZ, [RZ] ;  /* 0x00000000fffff984 */ /* 0x000fe20000000800 */
[----:B------:R-:W-:Y:S01]  /*3e40*/  @!PT LDS RZ, [RZ] ;  /* 0x00000000fffff984 */ /* 0x000fe20000000800 */
[----:B------:R2:W-:Y:S06]  /*3e50*/  MEMBAR.ALL.CTA ;  /* 0x0000000000007992 */ /* 0x0005ec0000008000 */
[----:B--2---:R-:W2:Y:S01]  /*3e60*/  FENCE.VIEW.ASYNC.S ;  /* 0x00000000000073c6 */ /* 0x004ea20000000000 */
[----:B------:R-:W-:Y:S04]  /*3e70*/  PRMT R0, RZ, 0x654, R0 ;  /* 0x00000654ff007816 */ /* 0x000fe80000000000 */
[----:B--2---:R2:W-:Y:S01]  /*3e80*/  SYNCS.ARRIVE.TRANS64.RED.A1T0 RZ, [R0+URZ], RZ ;  /* 0x000000ff00ff79a7 */ /* 0x0045e200081004ff */
[----:B---3--:R-:W-:Y:S11]  /*3e90*/  LOP3.LUT P3, RZ, R22, 0x1, RZ, 0xc0, !PT ;  /* 0x0000000116ff7812 */ /* 0x008ff6000786c0ff */
[----:B------:R-:W-:Y:S02]  /*3ea0*/  @!UPT UIADD3 URZ, UPT, UPT, URZ, URZ, URZ ;  /* 0x000000fffffff290 */ /* 0x000fe4000fffe0ff */
[----:B------:R-:W-:Y:S02]  /*3eb0*/  @P3 MOV R11, R20 ;  /* 0x00000014000b3202 */ /* 0x000fe40000000f00 */
[----:B------:R-:W-:Y:S01]  /*3ec0*/  @P3 LOP3.LUT R10, R21, 0xffff, RZ, 0xc0, !PT ;  /* 0x0000ffff150a3812 */ /* 0x000fe200078ec0ff */
[----:B--2---:R-:W-:Y:S06]  /*3ed0*/  @!P0 BRA `(.L_x_68) ;  /* 0x0000000000a48947 */ /* 0x004fec0003800000 */
[-C--:B-1----:R-:W-:Y:S01]  /*3ee0*/  IMAD.HI.U32 R0, R19, R7.reuse, RZ ;  /* 0x0000000713007227 */ /* 0x082fe200078e00ff */
[----:B------:R-:W-:Y:S02]  /*3ef0*/  ISETP.NE.AND P0, PT, R6, 0x1, PT ;  /* 0x000000010600780c */ /* 0x000fe40003f05270 */
[----:B------:R-:W-:Y:S01]  /*3f00*/  ISETP.NE.AND P2, PT, R40, 0x1, PT ;  /* 0x000000012800780c */ /* 0x000fe20003f45270 */
[----:B----4-:R-:W-:Y:S01]  /*3f10*/  IMAD.HI.U32 R9, R24, R16, RZ ;  /* 0x0000001018097227 */ /* 0x010fe200078e00ff */
[----:B------:R-:W-:Y:S02]  /*3f20*/  SHF.R.U32.HI R0, RZ, R18, R0 ;  /* 0x00000012ff007219 */ /* 0x000fe40000011600 */
[----:B------:R-:W-:Y:S01]  /*3f30*/  ISETP.NE.AND P4, PT, R3, 0x1, PT ;  /* 0x000000010300780c */ /* 0x000fe20003f85270 */
[----:B------:R-:W-:Y:S01]  /*3f40*/  IMAD.HI.U32 R13, R10, R7, RZ ;  /* 0x000000070a0d7227 */ /* 0x000fe200078e00ff */
[----:B------:R-:W-:Y:S02]  /*3f50*/  SHF.R.U32.HI R9, RZ, R17, R9 ;  /* 0x00000011ff097219 */ /* 0x000fe40000011609 */
[----:B------:R-:W-:Y:S01]  /*3f60*/  SEL R0, R19, R0, !P0 ;  /* 0x0000000013007207 */ /* 0x000fe20004000000 */
[----:B------:R-:W-:Y:S01]  /*3f70*/  IMAD.HI.U32 R12, R11, R16, RZ ;  /* 0x000000100b0c7227 */ /* 0x000fe200078e00ff */
[----:B------:R-:W-:Y:S03]  /*3f80*/  SEL R9, R24, R9, !P4 ;  /* 0x0000000918097207 */ /* 0x000fe60006000000 */
[-C--:B------:R-:W-:Y:S01]  /*3f90*/  IMAD.HI.U32 R8, R0, R4.reuse, RZ ;  /* 0x0000000400087227 */ /* 0x080fe200078e00ff */
[----:B------:R-:W-:Y:S03]  /*3fa0*/  SHF.R.U32.HI R12, RZ, R17, R12 ;  /* 0x00000011ff0c7219 */ /* 0x000fe6000001160c */
[----:B------:R-:W-:Y:S01]  /*3fb0*/  IMAD.HI.U32 R2, R9, R4, RZ ;  /* 0x0000000409027227 */ /* 0x000fe200078e00ff */
[-C--:B------:R-:W-:Y:S02]  /*3fc0*/  @P2 SHF.R.U32.HI R0, RZ, R5.reuse, R8 ;  /* 0x00000005ff002219 */ /* 0x080fe40000011608 */
[----:B------:R-:W-:Y:S02]  /*3fd0*/  SHF.R.U32.HI R8, RZ, R18, R13 ;  /* 0x00000012ff087219 */ /* 0x000fe4000001160d */
[----:B------:R-:W-:Y:S01]  /*3fe0*/  @P2 SHF.R.U32.HI R9, RZ, R5, R2 ;  /* 0x00000005ff092219 */ /* 0x000fe20000011602 */
[----:B------:R-:W-:Y:S01]  /*3ff0*/  IMAD R0, R40, R0, RZ ;  /* 0x0000000028007224 */ /* 0x000fe200078e02ff */
[----:B------:R-:W-:Y:S02]  /*4000*/  SEL R8, R10, R8, !P0 ;  /* 0x000000080a087207 */ /* 0x000fe40004000000 */
[----:B------:R-:W-:Y:S01]  /*4010*/  SEL R2, R11, R12, !P4 ;  /* 0x0000000c0b027207 */ /* 0x000fe20006000000 */
[----:B------:R-:W-:Y:S01]  /*4020*/  IMAD R12, R40, R9, RZ ;  /* 0x00000009280c7224 */ /* 0x000fe200078e02ff */
[C---:B------:R-:W-:Y:S01]  /*4030*/  ISETP.GE.AND P0, PT, R8.reuse, R0, PT ;  /* 0x000000000800720c */ /* 0x040fe20003f06270 */
[----:B------:R-:W-:Y:S03]  /*4040*/  IMAD.HI.U32 R0, R8, R4, RZ ;  /* 0x0000000408007227 */ /* 0x000fe600078e00ff */
[----:B------:R-:W-:Y:S02]  /*4050*/  ISETP.GE.OR P0, PT, R2, R12, P0 ;  /* 0x0000000c0200720c */ /* 0x000fe40000706670 */
[-C--:B------:R-:W-:Y:S04]  /*4060*/  SHF.R.U32.HI R0, RZ, R5.reuse, R0 ;  /* 0x00000005ff007219 */ /* 0x080fe80000011600 */
[----:B------:R-:W-:Y:S05]  /*4070*/  SEL R13, R8, R0, !P2 ;  /* 0x00000000080d7207 */ /* 0x000fea0005000000 */
[----:B------:R-:W-:Y:S02]  /*4080*/  IMAD.MOV R12, RZ, RZ, -R13 ;  /* 0x000000ffff0c7224 */ /* 0x000fe400078e0a0d */
[----:B------:R-:W-:Y:S04]  /*4090*/  @!P0 IMAD.HI.U32 R0, R2, R4, RZ ;  /* 0x0000000402008227 */ /* 0x000fe800078e00ff */
[----:B------:R-:W-:Y:S01]  /*40a0*/  IMAD R12, R40, R12, R8 ;  /* 0x0000000c280c7224 */ /* 0x000fe200078e0208 */
[----:B------:R-:W-:Y:S04]  /*40b0*/  @!P0 SHF.R.U32.HI R0, RZ, R5, R0 ;  /* 0x00000005ff008219 */ /* 0x000fe80000011600 */
[----:B------:R-:W-:Y:S04]  /*40c0*/  @!P0 SEL R0, R2, R0, !P2 ;  /* 0x0000000002008207 */ /* 0x000fe80005000000 */
[----:B------:R-:W-:Y:S01]  /*40d0*/  @!P0 IADD3 R13, PT, PT, R13, -R0, RZ ;  /* 0x800000000d0d8210 */ /* 0x000fe20007ffe0ff */
[----:B------:R-:W-:Y:S01]  /*40e0*/  @!P0 IMAD R0, R9, R12, R0 ;  /* 0x0000000c09008224 */ /* 0x000fe200078e0200 */
[----:B------:R-:W-:Y:S01]  /*40f0*/  IADD3 R9, PT, PT, -R8, RZ, RZ ;  /* 0x000000ff08097210 */ /* 0x000fe20007ffe1ff */
[--C-:B------:R-:W-:Y:S02]  /*4100*/  IMAD.MOV R12, RZ, RZ, -R2.reuse ;  /* 0x000000ffff0c7224 */ /* 0x100fe400078e0a02 */
[----:B------:R-:W-:Y:S02]  /*4110*/  @!P0 IMAD R8, R13, R40, R2 ;  /* 0x000000280d088224 */ /* 0x000fe400078e0202 */
[----:B------:R-:W-:Y:S02]  /*4120*/  @!P0 IMAD.MOV.U32 R2, RZ, RZ, R0 ;  /* 0x000000ffff028224 */ /* 0x000fe400078e0000 */
[----:B------:R-:W-:Y:S02]  /*4130*/  IMAD R11, R3, R12, R11 ;  /* 0x0000000c030b7224 */ /* 0x000fe400078e020b */
[----:B------:R-:W-:Y:S02]  /*4140*/  IMAD R10, R6, R9, R10 ;  /* 0x00000009060a7224 */ /* 0x000fe400078e020a */
[----:B------:R-:W-:Y:S02]  /*4150*/  IMAD R11, R2, R3, R11 ;  /* 0x00000003020b7224 */ /* 0x000fe400078e020b */
[----:B------:R-:W-:Y:S02]  /*4160*/  IMAD R10, R8, R6, R10 ;  /* 0x00000006080a7224 */ /* 0x000fe400078e020a */
.L_x_68:
[----:B------:R-:W-:Y:S05]  /*4170*/  BRA.U UP1, `(.L_x_69) ;  /* 0x0000000101107547 */ /* 0x000fea000b800000 */
[----:B------:R-:W-:Y:S04]  /*4180*/  MOV R2, UR6 ;  /* 0x0000000600027c02 */ /* 0x000fe80008000f00 */
[----:B------:R-:W-:Y:S04]  /*4190*/  SHF.L.U32 R2, R2, 0x1f, RZ ;  /* 0x0000001f02027819 */ /* 0x000fe800000006ff */
[----:B------:R-:W2:Y:S02]  /*41a0*/  SYNCS.PHASECHK.TRANS64.TRYWAIT P0, [UR7+0x78], R2 ;  /* 0x00007802ff0075a7 */ /* 0x000ea40008001107 */
[----:B--2---:R-:W-:Y:S05]  /*41b0*/  @!P0 BRA `(.L_x_70) ;  /* 0x0000005000e88947 */ /* 0x004fea0003800000 */
.L_x_69:
[----:B------:R-:W-:Y:S02]  /*41c0*/  R2UR UR35, R15 ;  /* 0x000000000f2372ca */ /* 0x000fe400000e0000 */
[----:B------:R-:W-:Y:S02]  /*41d0*/  R2UR UR34, R14 ;  /* 0x000000000e2272ca */ /* 0x000fe400000e0000 */
[----:B------:R-:W-:Y:S02]  /*41e0*/  ISETP.NE.U32.AND P2, PT, RZ, UR4, PT ;  /* 0x00000004ff007c0c */ /* 0x000fe4000bf45070 */
[----:B------:R-:W-:Y:S02]  /*41f0*/  SHF.L.U32 R14, R29, 0x1f, RZ ;  /* 0x0000001f1d0e7819 */ /* 0x000fe400000006ff */
[----:B------:R-:W-:Y:S05]  /*4200*/  ISETP.NE.AND.EX P2, PT, RZ, UR5, PT, P2 ;  /* 0x00000005ff007c0c */ /* 0x000fea000bf45320 */
[----:B------:R-:W-:Y:S02]  /*4210*/  USHF.L.U32 UR35, UR35, 0x7, URZ ;  /* 0x0000000723237899 */ /* 0x000fe400080006ff */
[----:B------:R-:W-:Y:S01]  /*4220*/  USHF.L.U32 UR34, UR34, 0x7, URZ ;  /* 0x0000000722227899 */ /* 0x000fe200080006ff */
[----:B------:R-:W-:Y:S11]  /*4230*/  BRA.U !UP3, `(.L_x_71) ;  /* 0x000000010b347547 */ /* 0x000ff6000b800000 */
[----:B------:R-:W-:Y:S01]  /*4240*/  UPLOP3.LUT UP0, UPT, UPT, UPT, UP2, 0x80, 0x8 ;  /* 0x000000000008789c */ /* 0x000fe20003f0f020 */
[----:B--2---:R-:W-:Y:S02]  /*4250*/  HFMA2 R0, -RZ, RZ, 0, 5.9604644775390625e-08 ;  /* 0x00000001ff007431 */ /* 0x004fe400000001ff */
[----:B------:R-:W-:Y:S03]  /*4260*/  IMAD.MOV.U32 R88, RZ, RZ, 0x1 ;  /* 0x00000001ff587424 */ /* 0x000fe600078e00ff */
[----:B------:R-:W-:Y:S05]  /*4270*/  PLOP3.LUT P0, PT, PT, PT, UP0, 0x80, 0x8 ;  /* 0x000000000008781c */ /* 0x000fea0003f0f008 */
[----:B------:R-:W2:Y:S01]  /*4280*/  @UP0 LDCU.64 UR10, c[0x0][0x888] ;  /* 0x00011100ff0a07ac */ /* 0x000ea20008000a00 */
[----:B------:R-:W-:Y:S07]  /*4290*/  @UP0 UIMAD UR8, UR36, UR4, URZ ;  /* 0x00000004240802a4 */ /* 0x000fee000f8e02ff */
[----:B------:R-:W-:Y:S01]  /*42a0*/  @!P0 PRMT R88, R0, 0x7610, R88 ;  /* 0x0000761000588816 */ /* 0x000fe20000000058 */
[----:B--2---:R-:W-:Y:S03]  /*42b0*/  @UP0 UIMAD.WIDE UR10, UR8, 0x4, UR10 ;  /* 0x00000004080a08a5 */ /* 0x004fe6000f8e020a */
[----:B------:R-:W2:Y:S03]  /*42c0*/  @!UP0 LDCU UR8, c[0x0][0x880] ;  /* 0x00011000ff0887ac */ /* 0x000ea60008000800 */
[----:B------:R-:W-:Y:S01]  /*42d0*/  IMAD.U32 R8, RZ, RZ, UR10 ;  /* 0x0000000aff087e24 */ /* 0x000fe2000f8e00ff */
[----:B------:R-:W-:Y:S05]  /*42e0*/  MOV R9, UR11 ;  /* 0x0000000b00097c02 */ /* 0x000fea0008000f00 */
[----:B-----5:R3:W5:Y:S02]  /*42f0*/  @P0 LDG.E R49, desc[UR46][R8.64] ;  /* 0x0000002e08310981 */ /* 0x020764000c1e1900 */
[----:B--23--:R-:W-:Y:S07]  /*4300*/  @!P0 IMAD.U32 R49, RZ, RZ, UR8 ;  /* 0x00000008ff318e24 */ /* 0x00cfee000f8e00ff */
.L_x_71:
[----:B-----5:R-:W-:Y:S01]  /*4310*/  @!P2 FSETP.EQ.AND P0, PT, R49, RZ, PT ;  /* 0x000000ff3100a20b */ /* 0x020fe20003f02000 */
[----:B------:R-:W-:Y:S01]  /*4320*/  @!UPT UIADD3 URZ, UPT, UPT, URZ, URZ, URZ ;  /* 0x000000fffffff290 */ /* 0x000fe2000fffe0ff */
[----:B------:R-:W-:Y:S11]  /*4330*/  @!P2 BRA `(.L_x_72) ;  /* 0x000000000014a947 */ /* 0x000ff60003800000 */
[----:B------:R-:W-:Y:S02]  /*4340*/  LOP3.LUT P2, RZ, R88, 0xff, RZ, 0xc0, !PT ;  /* 0x000000ff58ff7812 */ /* 0x000fe4000784c0ff */
[----:B------:R-:W-:Y:S04]  /*4350*/  PLOP3.LUT P0, PT, PT, PT, UP0, 0x80, 0x8 ;  /* 0x000000000008781c */ /* 0x000fe80003f0f008 */
[----:B------:R-:W-:Y:S07]  /*4360*/  PLOP3.LUT P0, PT, P0, PT, PT, 0x8, 0x80 ;  /* 0x000000000080781c */ /* 0x000fee000070e170 */
[----:B------:R-:W-:Y:S11]  /*4370*/  @P2 FSETP.EQ.AND P0, PT, R49, RZ, PT ;  /* 0x000000ff3100220b */ /* 0x000ff60003f02000 */
[----:B------:R-:W-:Y:S02]  /*4380*/  @!UPT UIADD3 URZ, UPT, UPT, URZ, URZ, URZ ;  /* 0x000000fffffff290 */ /* 0x000fe4000fffe0ff */
.L_x_72:
[----:B------:R-:W3:Y:S01]  /*4390*/  SYNCS.PHASECHK.TRANS64.TRYWAIT P2, [UR7+0x50], R14 ;  /* 0x0000500eff0075a7 */ /* 0x000ee20008041107 */
[----:B------:R-:W-:Y:S04]  /*43a0*/  ELECT P4, URZ, PT ;  /* 0x0000000000ff782f */ /* 0x000fe80003880000 */
[----:B------:R-:W-:Y:S11]  /*43b0*/  PLOP3.LUT P4, PT, P0, P4, PT, 0xf2, 0x2f ;  /* 0x00000000002f781c */ /* 0x000ff60000789e72 */
[----:B------:R-:W-:Y:S02]  /*43c0*/  @!UPT UIADD3 URZ, UPT, UPT, URZ, URZ, URZ ;  /* 0x000000fffffff290 */ /* 0x000fe4000fffe0ff */
[----:B-1----:R-:W-:Y:S05]  /*43d0*/  @!P4 IADD3 R8, P0, PT, R30, 0x580, RZ ;  /* 0x000005801e08c810 */ /* 0x002fea0007f1e0ff */
[----:B--2---:R-:W-:Y:S01]  /*43e0*/  @!P4 IMAD.X R2, RZ, RZ, R31, P0 ;  /* 0x000000ffff02c224 */ /* 0x004fe200000e061f */
[----:B---3--:R-:W-:Y:S07]  /*43f0*/  @!P2 BRA `(.L_x_73) ;  /* 0x000000500070a947 */ /* 0x008fee0003800000 */
.L_x_158:
[----:B------:R-:W-:Y:S01]  /*4400*/  @!P4 R2UR UR8, R2 ;  /* 0x000000000208c2ca */ /* 0x000fe200000e0000 */
[----:B------:R-:W-:Y:S01]  /*4410*/  VOTEU.ALL UP1, P4 ;  /* 0x0000000000ff7886 */ /* 0x000fe20002020000 */
[----:B------:R-:W-:Y:S01]  /*4420*/  @!P4 R2UR UR9, R8 ;  /* 0x000000000809c2ca */ /* 0x000fe200000e0000 */
[----:B-1----:R-:W-:Y:S01]  /*4430*/  @!P4 IMAD.MOV.U32 R0, RZ, RZ, 0x2000 ;  /* 0x00002000ff00c424 */ /* 0x002fe200078e00ff */
[----:B------:R-:W-:Y:S01]  /*4440*/  UMOV UR10, 0x0 ;  /* 0x00000000000a7882 */ /* 0x000fe20000000000 */
[----:B------:R-:W-:Y:S01]  /*4450*/  UMOV UR11, 0x10000000 ;  /* 0x10000000000b7882 */ /* 0x000fe20000000000 */
[----:B------:R-:W-:Y:S01]  /*4460*/  @!UP1 UIADD3 UR32, UPT, UPT, UR7, 0x200, URZ ;  /* 0x0000020007209890 */ /* 0x000fe2000fffe0ff */
[----:B------:R-:W-:Y:S06]  /*4470*/  VOTEU.ALL UP1, P4 ;  /* 0x0000000000ff7886 */ /* 0x000fec0002020000 */
[----:B------:R-:W-:Y:S01]  /*4480*/  IMAD.U32 R9, RZ, RZ, UR8 ;  /* 0x00000008ff097e24 */ /* 0x000fe2000f8e00ff */
[----:B------:R-:W-:Y:S01]  /*4490*/  UPRMT UR8, UR37, 0x654, UR33 ;  /* 0x0000065425087896 */ /* 0x000fe20008000021 */
[----:B------:R-:W-:Y:S03]  /*44a0*/  IMAD.U32 R8, RZ, RZ, UR9 ;  /* 0x00000009ff087e24 */ /* 0x000fe6000f8e00ff */
[----:B------:R-:W-:Y:S02]  /*44b0*/  @!P4 R2UR UR15, R9 ;  /* 0x00000000090fc2ca */ /* 0x000fe400000e0000 */
[----:B------:R-:W-:Y:S02]  /*44c0*/  @!P4 R2UR UR14, R8 ;  /* 0x00000000080ec2ca */ /* 0x000fe400000e0000 */
[----:B------:R-:W-:Y:S05]  /*44d0*/  @!P4 IADD3 R8, P0, PT, R30, 0x580, RZ ;  /* 0x000005801e08c810 */ /* 0x000fea0007f1e0ff */
[----:B------:R-:W-:Y:S06]  /*44e0*/  @!P4 IMAD.X R2, RZ, RZ, R31, P0 ;  /* 0x000000ffff02c224 */ /* 0x000fec00000e061f */
[----:B------:R1:W-:Y:S01]  /*44f0*/  @!UP1 UTMALDG.3D [UR32], [UR14], desc[UR10] ;  /* 0x00000a200e0095b4 */ /* 0x0003e20008011000 */
[----:B------:R1:W-:Y:S01]  /*4500*/  @!P4 SYNCS.ARRIVE.TRANS64.RED.A0TR RZ, [UR7+0x30], R0 ;  /* 0x00003000ffffc9a7 */ /* 0x0003e20008300407 */
[----:B------:R-:W-:Y:S01]  /*4510*/  SYNCS.ARRIVE.TRANS64.RED.A1T0 RZ, [UR8], RZ ;  /* 0x000000ffffff79a7 */ /* 0x000fe20008100408 */
[----:B------:R-:W2:Y:S02]  /*4520*/  SYNCS.PHASECHK.TRANS64.TRYWAIT P2, [UR7+0x58], R14 ;  /* 0x0000580eff0075a7 */ /* 0x000ea40008041107 */
[----:B-12---:R-:W-:Y:S05]  /*4530*/  @!P2 BRA `(.L_x_74) ;  /* 0x000000500038a947 */ /* 0x006fea0003800000 */
.L_x_160:
[----:B------:R-:W-:Y:S01]  /*4540*/  @!P4 R2UR UR8, R2 ;  /* 0x000000000208c2ca */ /* 0x000fe200000e0000 */
[----:B------:R-:W-:Y:S01]  /*4550*/  VOTEU.ALL UP1, P4 ;  /* 0x0000000000ff7886 */ /* 0x000fe20002020000 */
[----:B------:R-:W-:Y:S01]  /*4560*/  @!P4 R2UR UR9, R8 ;  /* 0x000000000809c2ca */ /* 0x000fe200000e0000 */
[----:B-1----:R-:W-:Y:S01]  /*4570*/  @!P4 IMAD.MOV.U32 R0, RZ, RZ, 0x2000 ;  /* 0x00002000ff00c424 */ /* 0x002fe200078e00ff */
[----:B------:R-:W-:Y:S01]  /*4580*/  UMOV UR10, 0x0 ;  /* 0x00000000000a7882 */ /* 0x000fe20000000000 */
[----:B------:R-:W-:Y:S01]  /*4590*/  UMOV UR11, 0x10000000 ;  /* 0x10000000000b7882 */ /* 0x000fe20000000000 */
[----:B------:R-:W-:Y:S02]  /*45a0*/  @!UP1 UIADD3 UR26, UPT, UPT, UR34, 0x20, URZ ;  /* 0x00000020221a9890 */ /* 0x000fe4000fffe0ff */
[----:B------:R-:W-:Y:S01]  /*45b0*/  @!UP1 UIADD3 UR24, UPT, UPT, UR7, 0x2200, URZ ;  /* 0x0000220007189890 */ /* 0x000fe2000fffe0ff */
[----:B------:R-:W-:Y:S01]  /*45c0*/  VOTEU.ALL UP1, P4 ;  /* 0x0000000000ff7886 */ /* 0x000fe20002020000 */
[----:B------:R-:W-:Y:S01]  /*45d0*/  UMOV UR27, UR35 ;  /* 0x00000023001b7c82 */ /* 0x000fe20008000000 */
[----:B------:R-:W-:Y:S02]  /*45e0*/  UMOV UR28, UR36 ;  /* 0x00000024001c7c82 */ /* 0x000fe40008000000 */
        /* <DEDUP_REMOVED lines=12> */
.L_x_162:
[----:B------:R-:W2:Y:S01]  /*46b0*/  LDC.64 R12, c[0x0][0xb18] ;  /* 0x0002c600ff0c7b82 */ /* 0x000ea20000000a00 */
[----:B------:R-:W-:Y:S01]  /*46c0*/  @!P4 R2UR UR8, R2 ;  /* 0x000000000208c2ca */ /* 0x000fe200000e0000 */
[----:B------:R-:W-:Y:S01]  /*46d0*/  VOTEU.ALL UP1, P4 ;  /* 0x0000000000ff7886 */ /* 0x000fe20002020000 */
[----:B------:R-:W-:Y:S01]  /*46e0*/  @!P4 R2UR UR9, R8 ;  /* 0x000000000809c2ca */ /* 0x000fe200000e0000 */
[----:B-1----:R-:W-:Y:S01]  /*46f0*/  @!P4 IMAD.MOV.U32 R0, RZ, RZ, 0x2000 ;  /* 0x00002000ff00c424 */ /* 0x002fe200078e00ff */
[----:B------:R-:W-:Y:S03]  /*4700*/  UMOV UR10, 0x0 ;  /* 0x00000000000a7882 */ /* 0x000fe60000000000 */
[----:B------:R-:W1:Y:S01]  /*4710*/  @!P1 LDC R2, c[0x0][0xb0c] ;  /* 0x0002c300ff029b82 */ /* 0x000e620000000800 */
[----:B------:R-:W-:Y:S01]  /*4720*/  @!UP1 UIADD3 UR18, UPT, UPT, UR34, 0x40, URZ ;  /* 0x0000004022129890 */ /* 0x000fe2000fffe0ff */
[----:B------:R-:W-:Y:S01]  /*4730*/  @P3 SHF.R.U32.HI R26, RZ, 0x10, R21 ;  /* 0x00000010ff1a3819 */ /* 0x000fe20000011615 */
[----:B------:R-:W-:Y:S01]  /*4740*/  @!UP1 UIADD3 UR16, UPT, UPT, UR7, 0x4200, URZ ;  /* 0x0000420007109890 */ /* 0x000fe2000fffe0ff */
[----:B------:R-:W-:Y:S01]  /*4750*/  VIADD R28, R28, 0x1 ;  /* 0x000000011c1c7836 */ /* 0x000fe20000000000 */
[----:B------:R-:W-:Y:S01]  /*4760*/  VOTEU.ALL UP1, P4 ;  /* 0x0000000000ff7886 */ /* 0x000fe20002020000 */
[----:B------:R-:W-:Y:S01]  /*4770*/  UMOV UR11, 0x10000000 ;  /* 0x10000000000b7882 */ /* 0x000fe20000000000 */
[----:B------:R-:W-:Y:S01]  /*4780*/  UMOV UR19, UR35 ;  /* 0x0000002300137c82 */ /* 0x000fe20008000000 */
[----:B------:R-:W-:Y:S01]  /*4790*/  IMAD.U32 R9, RZ, RZ, UR8 ;  /* 0x00000008ff097e24 */ /* 0x000fe2000f8e00ff */
[----:B------:R-:W-:Y:S01]  /*47a0*/  UMOV UR20, UR36 ;  /* 0x0000002400147c82 */ /* 0x000fe20008000000 */
[----:B------:R-:W-:Y:S01]  /*47b0*/  IMAD.U32 R8, RZ, RZ, UR9 ;  /* 0x00000009ff087e24 */ /* 0x000fe2000f8e00ff */
[----:B------:R-:W-:Y:S02]  /*47c0*/  UPRMT UR8, UR37, 0x654, UR17 ;  /* 0x0000065425087896 */ /* 0x000fe40008000011 */
[----:B------:R-:W-:Y:S02]  /*47d0*/  @!P4 R2UR UR15, R9 ;  /* 0x00000000090fc2ca */ /* 0x000fe400000e0000 */
[----:B------:R-:W-:Y:S02]  /*47e0*/  @!P4 R2UR UR14, R8 ;  /* 0x00000000080ec2ca */ /* 0x000fe400000e0000 */
[----:B------:R-:W3:Y:S11]  /*47f0*/  LDC.64 R8, c[0x0][0xb10] ;  /* 0x0002c400ff087b82 */ /* 0x000ef60000000a00 */
[----:B------:R1:W-:Y:S01]  /*4800*/  @!UP1 UTMALDG.3D [UR16], [UR14], desc[UR10] ;  /* 0x00000a100e0095b4 */ /* 0x0003e20008011000 */
[----:B------:R5:W-:Y:S01]  /*4810*/  @!P4 SYNCS.ARRIVE.TRANS64.RED.A0TR RZ, [UR7+0x40], R0 ;  /* 0x00004000ffffc9a7 */ /* 0x000be20008300407 */
[C---:B---3--:R-:W-:Y:S01]  /*4820*/  @!P1 IMAD.HI.U32 R8, R11.reuse, R8, RZ ;  /* 0x000000080b089227 */ /* 0x048fe200078e00ff */
[----:B--2---:R-:W-:Y:S02]  /*4830*/  @!P1 ISETP.NE.AND P0, PT, R12, 0x1, PT ;  /* 0x000000010c00980c */ /* 0x004fe40003f05270 */
[----:B-1----:R-:W-:Y:S01]  /*4840*/  @!P1 ISETP.NE.AND P2, PT, R2, 0x1, PT ;  /* 0x000000010200980c */ /* 0x002fe20003f45270 */
[----:B------:R-:W-:Y:S01]  /*4850*/  SYNCS.ARRIVE.TRANS64.RED.A1T0 RZ, [UR8], RZ ;  /* 0x000000ffffff79a7 */ /* 0x000fe20008100408 */
[C---:B------:R-:W-:Y:S01]  /*4860*/  @!P1 IMAD.HI.U32 R13, R10.reuse, R13, RZ ;  /* 0x0000000d0a0d9227 */ /* 0x040fe200078e00ff */
[----:B------:R-:W-:Y:S04]  /*4870*/  @!P1 SHF.R.U32.HI R8, RZ, R9, R8 ;  /* 0x00000009ff089219 */ /* 0x000fe80000011608 */
[----:B------:R-:W-:Y:S01]  /*4880*/  @!P1 SEL R8, R11, R8, !P2 ;  /* 0x000000080b089207 */ /* 0x000fe20005000000 */
[----:B------:R-:W1:Y:S01]  /*4890*/  SYNCS.PHASECHK.TRANS64.TRYWAIT P5, [UR7+0x68], R14 ;  /* 0x0000680eff0075a7 */ /* 0x000e6200080a1107 */
[----:B-----5:R-:W2:Y:S02]  /*48a0*/  @!P1 LDC R0, c[0x0][0xb20] ;  /* 0x0002c800ff009b82 */ /* 0x020ea40000000800 */
[----:B--2---:R-:W-:Y:S04]  /*48b0*/  @!P1 SHF.R.U32.HI R0, RZ, R0, R13 ;  /* 0x00000000ff009219 */ /* 0x004fe8000001160d */
[----:B------:R-:W-:Y:S05]  /*48c0*/  @!P1 SEL R9, R10, R0, !P0 ;  /* 0x000000000a099207 */ /* 0x000fea0004000000 */
[----:B------:R-:W-:Y:S02]  /*48d0*/  @!P1 IMAD.IADD R0, R9, 0x1, -R8 ;  /* 0x0000000109009824 */ /* 0x000fe400078e0a08 */
[----:B------:R-:W-:Y:S02]  /*48e0*/  @!P1 IMAD.IADD R8, R8, 0x1, -R9 ;  /* 0x0000000108089824 */ /* 0x000fe400078e0a09 */
[----:B------:R-:W-:Y:S02]  /*48f0*/  @!P1 IMAD R11, R0, R2, R11 ;  /* 0x00000002000b9224 */ /* 0x000fe400078e020b */
[----:B------:R-:W-:Y:S01]  /*4900*/  @!P1 IMAD R10, R8, R12, R10 ;  /* 0x0000000c080a9224 */ /* 0x000fe200078e020a */
[----:B-1----:R-:W-:Y:S06]  /*4910*/  @!P5 BRA `(.L_x_76) ;  /* 0x0000004c0070d947 */ /* 0x002fec0003800000 */
.L_x_164:
[----:B------:R-:W-:Y:S01]  /*4920*/  @!P4 IADD3 R2, P0, PT, R30, 0x580, RZ ;  /* 0x000005801e02c810 */ /* 0x000fe20007f1e0ff */
[----:B------:R-:W-:Y:S01]  /*4930*/  VOTEU.ALL UP1, P4 ;  /* 0x0000000000ff7886 */ /* 0x000fe20002020000 */
[----:B------:R-:W-:Y:S01]  /*4940*/  UMOV UR18, 0x0 ;  /* 0x0000000000127882 */ /* 0x000fe20000000000 */
[----:B------:R-:W-:Y:S01]  /*4950*/  UMOV UR19, 0x10000000 ;  /* 0x1000000000137882 */ /* 0x000fe20000000000 */
[----:B------:R-:W-:Y:S01]  /*4960*/  @!P4 R2UR UR9, R2 ;  /* 0x000000000209c2ca */ /* 0x000fe200000e0000 */
[----:B-1----:R-:W-:Y:S01]  /*4970*/  @!P4 IMAD.X R0, RZ, RZ, R31, P0 ;  /* 0x000000ffff00c224 */ /* 0x002fe200000e061f */
[----:B------:R-:W-:Y:S01]  /*4980*/  @!UP1 UIADD3 UR10, UPT, UPT, UR34, 0x60, URZ ;  /* 0x00000060220a9890 */ /* 0x000fe2000fffe0ff */
[----:B------:R-:W-:Y:S01]  /*4990*/  ISETP.NE.AND P0, PT, R28, 0x2, PT ;  /* 0x000000021c00780c */ /* 0x000fe20003f05270 */
[----:B------:R-:W-:Y:S01]  /*49a0*/  UMOV UR11, UR35 ;  /* 0x00000023000b7c82 */ /* 0x000fe20008000000 */
[----:B------:R-:W-:Y:S01]  /*49b0*/  UMOV UR12, UR36 ;  /* 0x00000024000c7c82 */ /* 0x000fe20008000000 */
[----:B------:R-:W-:Y:S01]  /*49c0*/  @!P4 R2UR UR8, R0 ;  /* 0x000000000008c2ca */ /* 0x000fe200000e0000 */
[----:B------:R-:W-:Y:S01]  /*49d0*/  IMAD.IADD R14, R10, 0x1, R86 ;  /* 0x000000010a0e7824 */ /* 0x000fe200078e0256 */
[----:B------:R-:W-:Y:S01]  /*49e0*/  @P3 R2UR UR36, R26 ;  /* 0x000000001a2432ca */ /* 0x000fe200000e0000 */
[----:B------:R-:W-:Y:S01]  /*49f0*/  IMAD.IADD R15, R11, 0x1, R87 ;  /* 0x000000010b0f7824 */ /* 0x000fe200078e0257 */
[----:B------:R-:W-:Y:S02]  /*4a00*/  SEL R0, RZ, 0x1, P0 ;  /* 0x00000001ff007807 */ /* 0x000fe40000000000 */
[----:B------:R-:W-:Y:S01]  /*4a10*/  LOP3.LUT R29, R29, 0x1, RZ, 0x3c, !PT ;  /* 0x000000011d1d7812 */ /* 0x000fe200078e3cff */
[----:B------:R-:W-:Y:S01]  /*4a20*/  IMAD.U32 R8, RZ, RZ, UR9 ;  /* 0x00000009ff087e24 */ /* 0x000fe2000f8e00ff */
[----:B------:R-:W-:Y:S01]  /*4a30*/  @!UP1 UIADD3 UR9, UPT, UPT, UR7, 0x48, URZ ;  /* 0x0000004807099890 */ /* 0x000fe2000fffe0ff */
[----:B------:R-:W-:Y:S02]  /*4a40*/  LOP3.LUT R27, R27, R0, RZ, 0x3c, !PT ;  /* 0x000000001b1b7212 */ /* 0x000fe400078e3cff */
[----:B------:R-:W-:Y:S02]  /*4a50*/  SEL R28, R28, RZ, P0 ;  /* 0x000000ff1c1c7207 */ /* 0x000fe40000000000 */
[----:B------:R-:W-:Y:S01]  /*4a60*/  IMAD.U32 R9, RZ, RZ, UR8 ;  /* 0x00000008ff097e24 */ /* 0x000fe2000f8e00ff */
[----:B------:R-:W-:Y:S01]  /*4a70*/  @!P4 R2UR UR14, R8 ;  /* 0x00000000080ec2ca */ /* 0x000fe200000e0000 */
[----:B------:R-:W-:Y:S01]  /*4a80*/  @!UP1 UIADD3 UR8, UPT, UPT, UR7, 0x6200, URZ ;  /* 0x0000620007089890 */ /* 0x000fe2000fffe0ff */
[----:B------:R-:W-:Y:S02]  /*4a90*/  VOTEU.ALL UP1, P4 ;  /* 0x0000000000ff7886 */ /* 0x000fe40002020000 */
[----:B------:R-:W-:Y:S11]  /*4aa0*/  @!P4 R2UR UR15, R9 ;  /* 0x00000000090fc2ca */ /* 0x000ff600000e0000 */
[----:B------:R-:W-:Y:S02]  /*4ab0*/  @!UPT UIADD3 URZ, UPT, UPT, URZ, URZ, URZ ;  /* 0x000000fffffff290 */ /* 0x000fe4000fffe0ff */
[----:B------:R2:W-:Y:S01]  /*4ac0*/  @!UP1 UTMALDG.3D [UR8], [UR14], desc[UR18] ;  /* 0x000012080e0095b4 */ /* 0x0005e20008011000 */
[----:B------:R2:W-:Y:S01]  /*4ad0*/  @!P4 SYNCS.ARRIVE.TRANS64.RED.A0TR RZ, [UR7+0x48], R25 ;  /* 0x00004819ffffc9a7 */ /* 0x0005e20008300407 */
[----:B------:R-:W-:Y:S01]  /*4ae0*/  UPLOP3.LUT UP1, UPT, UPT, UPT, UPT, 0x80, 0x8 ;  /* 0x000000000008789c */ /* 0x000fe20003f2f070 */
[----:B------:R-:W-:Y:S01]  /*4af0*/  SYNCS.ARRIVE.TRANS64.RED.A1T0 RZ, [UR13], RZ ;  /* 0x000000ffffff79a7 */ /* 0x000fe2000810040d */
[----:B------:R-:W-:Y:S09]  /*4b00*/  @P3 BRA `(.L_x_77) ;  /* 0xfffffff000a03947 */ /* 0x000ff2000383ffff */
[----:B------:R-:W-:-:S04]  /*4b10*/  SHF.L.U32 R2, R29, 0x1f, RZ ;  /* 0x0000001f1d027819 */ /* 0x000fc800000006ff */
[----:B------:R-:W1:Y:S02]  /*4b20*/  SYNCS.PHASECHK.TRANS64.TRYWAIT P0, [UR7+0x50], R2 ;  /* 0x00005002ff0075a7 */ /* 0x000e640008001107 */
[----:B-1----:R-:W-:Y:S05]  /*4b30*/  @!P0 BRA `(.L_x_78) ;  /* 0x0000004c00008947 */ /* 0x002fea0003800000 */
.L_x_166:
[----:B------:R-:W3:Y:S02]  /*4b40*/  SYNCS.PHASECHK.TRANS64.TRYWAIT P0, [UR7+0x58], R2 ;  /* 0x00005802ff0075a7 */ /* 0x000ee40008001107 */
[----:B---3--:R-:W-:Y:S05]  /*4b50*/  @!P0 BRA `(.L_x_79) ;  /* 0x0000004c00108947 */ /* 0x008fea0003800000 */
.L_x_168:
[----:B------:R-:W3:Y:S02]  /*4b60*/  SYNCS.PHASECHK.TRANS64.TRYWAIT P0, [UR7+0x60], R2 ;  /* 0x00006002ff0075a7 */ /* 0x000ee40008001107 */
[----:B---3--:R-:W-:Y:S05]  /*4b70*/  @!P0 BRA `(.L_x_80) ;  /* 0x0000004c00208947 */ /* 0x008fea0003800000 */
.L_x_170:
[----:B-1----:R-:W-:-:S07]  /*4b80*/  MOV R0, UR7 ;  /* 0x0000000700007c02 */ /* 0x002fce0008000f00 */
.L_x_81:
[----:B-1----:R-:W-:-:S04]  /*4b90*/  SHF.L.U32 R2, R29, 0x1f, RZ ;  /* 0x0000001f1d027819 */ /* 0x002fc800000006ff */
[----:B------:R1:W3:Y:S03]  /*4ba0*/  SYNCS.PHASECHK.TRANS64.TRYWAIT P0, [R0+URZ+0x68], R2 ;  /* 0x00006802000075a7 */ /* 0x0002e600080011ff */
[----:B---3--:R-:W-:Y:S05]  /*4bb0*/  @!P0 NANOSLEEP.SYNCS 0x989680 ;  /* 0x009896800000895d */ /* 0x008fea0003900000 */
[----:B------:R-:W3:Y:S02]  /*4bc0*/  @!P0 SYNCS.PHASECHK.TRANS64 P0, [R0+URZ+0x68], R2 ;  /* 0x00006802000085a7 */ /* 0x000ee400080010ff */
[----:B--23--:R-:W-:Y:S05]  /*4bd0*/  @P0 EXIT ;  /* 0x000000000000094d */ /* 0x00cfea0003800000 */
[----:B------:R-:W-:Y:S05]  /*4be0*/  BRA `(.L_x_81) ;  /* 0xfffffffc00e87947 */ /* 0x000fea000383ffff */
.L_x_66:
[----:B------:R-:W-:-:S06]  /*4bf0*/  UISETP.GE.AND UP1, UPT, UR8, 0x4, UPT ;  /* 0x000000040800788c */ /* 0x000fcc000bf26270 */
[----:B------:R-:W-:-:S13]  /*4c00*/  PLOP3.LUT P0, PT, PT, PT, UP1, 0x80, 0x8 ;  /* 0x000000000008781c */ /* 0x000fda0003f0f018 */
[----:B------:R-:W-:Y:S05]  /*4c10*/  @!P0 EXIT ;  /* 0x000000000000894d */ /* 0x000fea0003800000 */
[----:B------:R-:W-:Y:S01]  /*4c20*/  BAR.SYNC.DEFER_BLOCKING 0x6, 0xa0 ;  /* 0x0182800000007b1d */ /* 0x000fe20000010000 */
[C---:B------:R-:W-:Y:S01]  /*4c30*/  IMAD.SHL.U32 R2, R101.reuse, 0x20, RZ ;  /* 0x0000002065027824 */ /* 0x040fe200078e00ff */
[C---:B------:R-:W-:Y:S01]  /*4c40*/  SHF.L.U32 R46, R101.reuse, 0x10, RZ ;  /* 0x00000010652e7819 */ /* 0x040fe200000006ff */
[C---:B------:R-:W-:Y:S01]  /*4c50*/  IMAD.SHL.U32 R100, R101.reuse, 0x4, RZ ;  /* 0x0000000465647824 */ /* 0x040fe200078e00ff */
[C---:B------:R-:W-:Y:S01]  /*4c60*/  LOP3.LUT R102, R101.reuse, 0x60, RZ, 0xc0, !PT ;  /* 0x0000006065667812 */ /* 0x040fe200078ec0ff */
[----:B------:R-:W-:Y:S01]  /*4c70*/  HFMA2 R97, -RZ, RZ, 0, 5.9604644775390625e-08 ;  /* 0x00000001ff617431 */ /* 0x000fe200000001ff */
[----:B------:R-:W-:Y:S02]  /*4c80*/  UMOV UR48, 0x400 ;  /* 0x0000040000307882 */ /* 0x000fe40000000000 */
[----:B------:R-:W1:Y:S01]  /*4c90*/  LDC R91, c[0x0][0x370] ;  /* 0x0000dc00ff5b7b82 */ /* 0x000e620000000800 */
[----:B------:R-:W-:Y:S01]  /*4ca0*/  ULEA UR48, UR37, UR48, 0x18 ;  /* 0x0000003025307291 */ /* 0x000fe2000f8ec0ff */
[----:B------:R-:W-:Y:S01]  /*4cb0*/  LOP3.LUT R3, R2, 0xc0, RZ, 0xc0, !PT ;  /* 0x000000c002037812 */ /* 0x000fe200078ec0ff */
[----:B------:R-:W-:Y:S01]  /*4cc0*/  HFMA2 R95, -RZ, RZ, 0, 0 ;  /* 0x00000000ff5f7431 */ /* 0x000fe200000001ff */
[----:B------:R-:W-:Y:S01]  /*4cd0*/  LOP3.LUT R99, R101, 0x2, RZ, 0xc0, !PT ;  /* 0x0000000265637812 */ /* 0x000fe200078ec0ff */
[----:B------:R-:W-:Y:S01]  /*4ce0*/  UIADD3 UR4, UPT, UPT, UR48, 0x200, URZ ;  /* 0x0000020030047890 */ /* 0x000fe2000fffe0ff */
[----:B------:R-:W-:Y:S01]  /*4cf0*/  LOP3.LUT R100, R3, 0x18, R100, 0xf8, !PT ;  /* 0x0000001803647812 */ /* 0x000fe200078ef864 */
[----:B------:R-:W-:Y:S01]  /*4d00*/  IMAD.MOV.U32 R45, RZ, RZ, RZ ;  /* 0x000000ffff2d7224 */ /* 0x000fe200078e00ff */
[----:B------:R-:W2:Y:S01]  /*4d10*/  LDC R42, c[0x0][0xb0c] ;  /* 0x0002c300ff2a7b82 */ /* 0x000ea20000000800 */
[----:B------:R-:W-:Y:S01]  /*4d20*/  LOP3.LUT R46, R46, 0x600000, RZ, 0xc0, !PT ;  /* 0x006000002e2e7812 */ /* 0x000fe200078ec0ff */
[----:B------:R-:W-:Y:S01]  /*4d30*/  IMAD.MOV.U32 R105, RZ, RZ, RZ ;  /* 0x000000ffff697224 */ /* 0x000fe200078e00ff */
[----:B------:R-:W-:Y:S01]  /*4d40*/  LOP3.LUT R100, R100, 0xf20, R2, 0xf8, !PT ;  /* 0x00000f2064647812 */ /* 0x000fe200078ef802 */
[----:B------:R-:W-:Y:S01]  /*4d50*/  IMAD.U32 R93, RZ, RZ, UR4 ;  /* 0x00000004ff5d7e24 */ /* 0x000fe2000f8e00ff */
[----:B------:R-:W-:Y:S01]  /*4d60*/  LOP3.LUT R101, R101, 0x4, RZ, 0xc0, !PT ;  /* 0x0000000465657812 */ /* 0x000fe200078ec0ff */
[----:B------:R-:W4:Y:S01]  /*4d70*/  LDCU.64 UR52, c[0x0][0x348] ;  /* 0x00006900ff3477ac */ /* 0x000f220008000a00 */
[----:B------:R-:W-:Y:S01]  /*4d80*/  MOV R96, RZ ;  /* 0x000000ff00607202 */ /* 0x000fe20000000f00 */
[----:B------:R-:W1:Y:S01]  /*4d90*/  LDC R89, c[0x0][0xb20] ;  /* 0x0002c800ff597b82 */ /* 0x000e620000000800 */
[----:B------:R-:W3:Y:S01]  /*4da0*/  LDS R0, [UR48+0x130] ;  /* 0x00013030ff007984 */ /* 0x000ee20008000800 */
[----:B------:R-:W-:Y:S01]  /*4db0*/  IMAD R100, R100, 0x2, R93 ;  /* 0x0000000264647824 */ /* 0x000fe200078e025d */
[----:B------:R-:W1:Y:S03]  /*4dc0*/  LDCU.64 UR38, c[0x0][0x888] ;  /* 0x00011100ff2677ac */ /* 0x000e660008000a00 */
[--C-:B------:R-:W-:Y:S01]  /*4dd0*/  IMAD R99, R99, -0x10, R100.reuse ;  /* 0xfffffff063637824 */ /* 0x100fe200078e0264 */
[----:B------:R-:W1:Y:S01]  /*4de0*/  LDCU.64 UR44, c[0x0][0x890] ;  /* 0x00011200ff2c77ac */ /* 0x000e620008000a00 */
[----:B------:R-:W1:Y:S01]  /*4df0*/  LDC R41, c[0x0][0xb30] ;  /* 0x0002cc00ff297b82 */ /* 0x000e620000000800 */
[----:B------:R-:W-:Y:S01]  /*4e00*/  IMAD R98, R101, -0x10, R100 ;  /* 0xfffffff065627824 */ /* 0x000fe200078e0264 */
[----:B------:R-:W-:Y:S01]  /*4e10*/  UMOV UR49, URZ ;  /* 0x000000ff00317c82 */ /* 0x000fe20008000000 */
[----:B------:R-:W-:-:S05]  /*4e20*/  UMOV UR51, URZ ;  /* 0x000000ff00337c82 */ /* 0x000fca0008000000 */
[----:B------:R-:W1:Y:S08]  /*4e30*/  LDC.64 R84, c[0x0][0xb10] ;  /* 0x0002c400ff547b82 */ /* 0x000e700000000a00 */
[----:B------:R-:W1:Y:S08]  /*4e40*/  LDC.64 R38, c[0x0][0xb18] ;  /* 0x0002c600ff267b82 */ /* 0x000e700000000a00 */
[----:B------:R-:W1:Y:S08]  /*4e50*/  LDC.64 R36, c[0x0][0xb28] ;  /* 0x0002ca00ff247b82 */ /* 0x000e700000000a00 */
[----:B------:R-:W1:Y:S01]  /*4e60*/  LDC.64 R82, c[0x0][0x8b0] ;  /* 0x00022c00ff527b82 */ /* 0x000e620000000a00 */
[----:B---3--:R-:W-:-:S07]  /*4e70*/  IMAD.IADD R46, R0, 0x1, R46 ;  /* 0x00000001002e7824 */ /* 0x008fce00078e022e */
[----:B------:R-:W3:Y:S08]  /*4e80*/  LDC.64 R80, c[0x0][0x8a8] ;  /* 0x00022a00ff507b82 */ /* 0x000ef00000000a00 */
[----:B--2-4-:R-:W1:Y:S02]  /*4e90*/  LDC R90, c[0x0][0x374] ;  /* 0x0000dd00ff5a7b82 */ /* 0x014e640000000800 */
.L_x_125:
[----:B------:R-:W-:Y:S02]  /*4ea0*/  LEA R0, R105, UR48, 0x3 ;  /* 0x0000003069007c11 */ /* 0x000fe4000f8e18ff */
[----:B------:R-:W-:Y:S02]  /*4eb0*/  SHF.L.U32 R2, R95, 0x1f, RZ ;  /* 0x0000001f5f027819 */ /* 0x000fe400000006ff */
[----:B-1----:R-:W-:Y:S02]  /*4ec0*/  LEA R16, R105, UR48, 0x4 ;  /* 0x0000003069107c11 */ /* 0x002fe4000f8e20ff */
[----:B------:R-:W2:Y:S02]  /*4ed0*/  SYNCS.PHASECHK.TRANS64.TRYWAIT P0, [R0+URZ+0x80], R2 ;  /* 0x00008002000075a7 */ /* 0x000ea400080011ff */
[----:B--23--:R-:W-:Y:S05]  /*4ee0*/  @!P0 BRA `(.L_x_82) ;  /* 0x00000048005c8947 */ /* 0x00cfea0003800000 */
.L_x_171:
[----:B------:R-:W4:Y:S01]  /*4ef0*/  LDC.64 R10, c[0x0][0xb10] ;  /* 0x0002c400ff0a7b82 */ /* 0x000f220000000a00 */
[----:B------:R-:W3:Y:S01]  /*4f00*/  LDS.128 R16, [R16+0x110] ;  /* 0x0001100010107984 */ /* 0x000ee20000000c00 */
[----:B-1----:R-:W-:Y:S01]  /*4f10*/  ISETP.NE.AND P1, PT, R41, 0x1, PT ;  /* 0x000000012900780c */ /* 0x002fe20003f25270 */
[----:B--2---:R-:W-:Y:S01]  /*4f20*/  VIADD R0, R0, 0x90 ;  /* 0x0000009000007836 */ /* 0x004fe20000000000 */
[----:B------:R-:W-:Y:S04]  /*4f30*/  ISETP.GE.AND P0, PT, R40, 0x1, PT ;  /* 0x000000012800780c */ /* 0x000fe80003f06270 */
[----:B------:R-:W1:Y:S01]  /*4f40*/  LDC.64 R8, c[0x0][0xb18] ;  /* 0x0002c600ff087b82 */ /* 0x000e620000000a00 */
[----:B------:R-:W-:Y:S01]  /*4f50*/  PRMT R0, RZ, 0x654, R0 ;  /* 0x00000654ff007816 */ /* 0x000fe20000000000 */
[----:B------:R-:W-:Y:S01]  /*4f60*/  @!PT LDS RZ, [RZ] ;  /* 0x00000000fffff984 */ /* 0x000fe20000000800 */
[----:B------:R-:W-:Y:S01]  /*4f70*/  @!PT LDS RZ, [RZ] ;  /* 0x00000000fffff984 */ /* 0x000fe20000000800 */
[----:B------:R-:W-:Y:S01]  /*4f80*/  @!PT LDS RZ, [RZ] ;  /* 0x00000000fffff984 */ /* 0x000fe20000000800 */
[----:B------:R-:W-:Y:S01]  /*4f90*/  @!PT LDS RZ, [RZ] ;  /* 0x00000000fffff984 */ /* 0x000fe20000000800 */
[----:B------:R2:W-:Y:S06]  /*4fa0*/  MEMBAR.ALL.CTA ;  /* 0x0000000000007992 */ /* 0x0005ec0000008000 */
[----:B--2---:R-:W2:Y:S01]  /*4fb0*/  FENCE.VIEW.ASYNC.S ;  /* 0x00000000000073c6 */ /* 0x004ea20000000000 */
[----:B------:R-:W1:Y:S08]  /*4fc0*/  @!P1 LDC R12, c[0x0][0xb20] ;  /* 0x0002c800ff0c9b82 */ /* 0x000e700000000800 */
[----:B------:R-:W1:Y:S01]  /*4fd0*/  @!P1 LDC R7, c[0x0][0xb0c] ;  /* 0x0002c300ff079b82 */ /* 0x000e620000000800 */
[----:B--2---:R2:W-:Y:S01]  /*4fe0*/  SYNCS.ARRIVE.TRANS64.RED.A1T0 RZ, [R0+URZ], RZ ;  /* 0x000000ff00ff79a7 */ /* 0x0045e200081004ff */
[----:B---3--:R-:W-:Y:S04]  /*4ff0*/  LOP3.LUT P4, RZ, R18, 0x1, RZ, 0xc0, !PT ;  /* 0x0000000112ff7812 */ /* 0x008fe8000788c0ff */
[----:B------:R-:W-:Y:S09]  /*5000*/  P2R R103, PR, RZ, 0x10 ;  /* 0x00000010ff677803 */ /* 0x000ff20000000000 */
[----:B------:R-:W-:Y:S02]  /*5010*/  @P4 MOV R44, R16 ;  /* 0x00000010002c4202 */ /* 0x000fe40000000f00 */
[----:B------:R-:W-:Y:S01]  /*5020*/  @P4 LOP3.LUT R43, R17, 0xffff, RZ, 0xc0, !PT ;  /* 0x0000ffff112b4812 */ /* 0x000fe200078ec0ff */
[----:B--2-4-:R-:W-:Y:S06]  /*5030*/  @!P0 BRA `(.L_x_83) ;  /* 0x0000000000a48947 */ /* 0x014fec0003800000 */
[----:B------:R-:W-:Y:S01]  /*5040*/  IMAD.HI.U32 R0, R90, R39, RZ ;  /* 0x000000275a007227 */ /* 0x000fe200078e00ff */
[----:B------:R-:W-:Y:S02]  /*5050*/  ISETP.NE.AND P0, PT, R38, 0x1, PT ;  /* 0x000000012600780c */ /* 0x000fe40003f05270 */
[----:B------:R-:W-:Y:S01]  /*5060*/  ISETP.NE.AND P2, PT, R40, 0x1, PT ;  /* 0x000000012800780c */ /* 0x000fe20003f45270 */
[----:B------:R-:W-:Y:S01]  /*5070*/  IMAD.HI.U32 R4, R91, R84, RZ ;  /* 0x000000545b047227 */ /* 0x000fe200078e00ff */
[----:B------:R-:W-:Y:S02]  /*5080*/  SHF.R.U32.HI R0, RZ, R89, R0 ;  /* 0x00000059ff007219 */ /* 0x000fe40000011600 */
[----:B------:R-:W-:Y:S01]  /*5090*/  ISETP.NE.AND P3, PT, R42, 0x1, PT ;  /* 0x000000012a00780c */ /* 0x000fe20003f65270 */
[----:B------:R-:W-:Y:S01]  /*50a0*/  IMAD.HI.U32 R6, R43, R39, RZ ;  /* 0x000000272b067227 */ /* 0x000fe200078e00ff */
[-C--:B------:R-:W-:Y:S02]  /*50b0*/  SHF.R.U32.HI R4, RZ, R85.reuse, R4 ;  /* 0x00000055ff047219 */ /* 0x080fe40000011604 */
[----:B------:R-:W-:Y:S01]  /*50c0*/  SEL R0, R90, R0, !P0 ;  /* 0x000000005a007207 */ /* 0x000fe20004000000 */
[----:B------:R-:W-:Y:S01]  /*50d0*/  IMAD.HI.U32 R5, R44, R84, RZ ;  /* 0x000000542c057227 */ /* 0x000fe200078e00ff */
[----:B------:R-:W-:Y:S03]  /*50e0*/  SEL R4, R91, R4, !P3 ;  /* 0x000000045b047207 */ /* 0x000fe60005800000 */
[-C--:B------:R-:W-:Y:S01]  /*50f0*/  IMAD.HI.U32 R3, R0, R36.reuse, RZ ;  /* 0x0000002400037227 */ /* 0x080fe200078e00ff */
[----:B------:R-:W-:Y:S03]  /*5100*/  SHF.R.U32.HI R5, RZ, R85, R5 ;  /* 0x00000055ff057219 */ /* 0x000fe60000011605 */
[----:B------:R-:W-:Y:S01]  /*5110*/  IMAD.HI.U32 R2, R4, R36, RZ ;  /* 0x0000002404027227 */ /* 0x000fe200078e00ff */
[----:B------:R-:W-:Y:S02]  /*5120*/  @P2 SHF.R.U32.HI R0, RZ, R37, R3 ;  /* 0x00000025ff002219 */ /* 0x000fe40000011603 */
[----:B------:R-:W-:Y:S02]  /*5130*/  SHF.R.U32.HI R3, RZ, R89, R6 ;  /* 0x00000059ff037219 */ /* 0x000fe40000011606 */
[----:B------:R-:W-:Y:S01]  /*5140*/  @P2 SHF.R.U32.HI R4, RZ, R37, R2 ;  /* 0x00000025ff042219 */ /* 0x000fe20000011602 */
[----:B------:R-:W-:Y:S01]  /*5150*/  IMAD R0, R40, R0, RZ ;  /* 0x0000000028007224 */ /* 0x000fe200078e02ff */
[----:B------:R-:W-:Y:S02]  /*5160*/  SEL R3, R43, R3, !P0 ;  /* 0x000000032b037207 */ /* 0x000fe40004000000 */
[----:B------:R-:W-:Y:S01]  /*5170*/  SEL R2, R44, R5, !P3 ;  /* 0x000000052c027207 */ /* 0x000fe20005800000 */
[----:B------:R-:W-:Y:S01]  /*5180*/  IMAD R5, R40, R4, RZ ;  /* 0x0000000428057224 */ /* 0x000fe200078e02ff */
[C---:B------:R-:W-:Y:S01]  /*5190*/  ISETP.GE.AND P0, PT, R3.reuse, R0, PT ;  /* 0x000000000300720c */ /* 0x040fe20003f06270 */
[C---:B------:R-:W-:Y:S03]  /*51a0*/  IMAD.HI.U32 R0, R3.reuse, R36, RZ ;  /* 0x0000002403007227 */ /* 0x040fe600078e00ff */
[C---:B------:R-:W-:Y:S02]  /*51b0*/  ISETP.GE.OR P0, PT, R2.reuse, R5, P0 ;  /* 0x000000050200720c */ /* 0x040fe40000706670 */
[----:B------:R-:W-:Y:S04]  /*51c0*/  SHF.R.U32.HI R0, RZ, R37, R0 ;  /* 0x00000025ff007219 */ /* 0x000fe80000011600 */
[C---:B------:R-:W-:Y:S05]  /*51d0*/  SEL R6, R3.reuse, R0, !P2 ;  /* 0x0000000003067207 */ /* 0x040fea0005000000 */
        /* <DEDUP_REMOVED lines=14> */
[----:B------:R-:W-:Y:S07]  /*52c0*/  IMAD R43, R3, R38, R43 ;  /* 0x00000026032b7224 */ /* 0x000fee00078e022b */
.L_x_83:
[----:B-1----:R-:W-:Y:S01]  /*52d0*/  @!P1 ISETP.NE.AND P0, PT, R8, 0x1, PT ;  /* 0x000000010800980c */ /* 0x002fe20003f05270 */
[----:B------:R-:W-:Y:S01]  /*52e0*/  @!P1 IMAD.HI.U32 R2, R43, R9, RZ ;  /* 0x000000092b029227 */ /* 0x000fe200078e00ff */
[----:B------:R-:W-:Y:S01]  /*52f0*/  R2UR UR42, R15 ;  /* 0x000000000f2a72ca */ /* 0x000fe200000e0000 */
[----:B------:R-:W-:Y:S01]  /*5300*/  BSSY.RECONVERGENT B6, `(.L_x_84) ;  /* 0x0000031000067945 */ /* 0x000fe20003800200 */
[----:B------:R-:W-:Y:S01]  /*5310*/  R2UR UR41, R14 ;  /* 0x000000000e2972ca */ /* 0x000fe200000e0000 */
[C---:B------:R-:W-:Y:S01]  /*5320*/  @!P1 IMAD.HI.U32 R0, R44.reuse, R10, RZ ;  /* 0x0000000a2c009227 */ /* 0x040fe200078e00ff */
[----:B------:R-:W-:Y:S02]  /*5330*/  @!P1 SHF.R.U32.HI R2, RZ, R12, R2 ;  /* 0x0000000cff029219 */ /* 0x000fe40000011602 */
[----:B------:R-:W-:Y:S01]  /*5340*/  @!P1 ISETP.NE.AND P2, PT, R7, 0x1, PT ;  /* 0x000000010700980c */ /* 0x000fe20003f45270 */
[----:B------:R-:W-:Y:S01]  /*5350*/  VIADD R105, R105, 0x1 ;  /* 0x0000000169697836 */ /* 0x000fe20000000000 */
[----:B------:R-:W-:Y:S02]  /*5360*/  @!P1 SEL R2, R43, R2, !P0 ;  /* 0x000000022b029207 */ /* 0x000fe40004000000 */
[----:B------:R-:W-:Y:S02]  /*5370*/  @!P1 SHF.R.U32.HI R0, RZ, R11, R0 ;  /* 0x0000000bff009219 */ /* 0x000fe40000011600 */
[----:B------:R-:W-:Y:S01]  /*5380*/  LOP3.LUT P0, RZ, R93, 0x1b0, RZ, 0xc0, !PT ;  /* 0x000001b05dff7812 */ /* 0x000fe2000780c0ff */
[----:B------:R-:W-:Y:S01]  /*5390*/  USHF.L.U32 UR42, UR42, 0x7, URZ ;  /* 0x000000072a2a7899 */ /* 0x000fe200080006ff */
[----:B------:R-:W-:Y:S01]  /*53a0*/  @!P1 SEL R3, R44, R0, !P2 ;  /* 0x000000002c039207 */ /* 0x000fe20005000000 */
[----:B------:R-:W-:Y:S01]  /*53b0*/  USHF.L.U32 UR41, UR41, 0x7, URZ ;  /* 0x0000000729297899 */ /* 0x000fe200080006ff */
[----:B------:R-:W-:Y:S03]  /*53c0*/  @P4 SHF.R.U32.HI R94, RZ, 0x10, R17 ;  /* 0x00000010ff5e4819 */ /* 0x000fe60000011611 */
[----:B------:R-:W-:Y:S02]  /*53d0*/  @!P1 IMAD.IADD R0, R2, 0x1, -R3 ;  /* 0x0000000102009824 */ /* 0x000fe400078e0a03 */
[----:B------:R-:W-:Y:S02]  /*53e0*/  @!P1 IMAD.IADD R2, R3, 0x1, -R2 ;  /* 0x0000000103029824 */ /* 0x000fe400078e0a02 */
[----:B------:R-:W-:Y:S02]  /*53f0*/  @!P1 IMAD R44, R0, R7, R44 ;  /* 0x00000007002c9224 */ /* 0x000fe400078e022c */
[----:B------:R-:W-:Y:S01]  /*5400*/  @!P1 IMAD R43, R2, R8, R43 ;  /* 0x00000008022b9224 */ /* 0x000fe200078e022b */
[----:B------:R-:W-:Y:S06]  /*5410*/  @!P0 BRA `(.L_x_85) ;  /* 0x00000000007c8947 */ /* 0x000fec0003800000 */
[----:B------:R-:W1:Y:S01]  /*5420*/  LDCU.64 UR8, c[0x4][0x80] ;  /* 0x01001000ff0877ac */ /* 0x000e620008000a00 */
[----:B------:R-:W-:Y:S01]  /*5430*/  MOV R2, 0x0 ;  /* 0x0000000000027802 */ /* 0x000fe20000000f00 */
[----:B------:R-:W-:Y:S02]  /*5440*/  HFMA2 R12, -RZ, RZ, 0, 5.9604644775390625e-08 ;  /* 0x00000001ff0c7431 */ /* 0x000fe400000001ff */
[----:B------:R-:W-:Y:S01]  /*5450*/  IMAD.MOV.U32 R8, RZ, RZ, 0x70 ;  /* 0x00000070ff087424 */ /* 0x000fe200078e00ff */
[----:B------:R2:W3:Y:S01]  /*5460*/  LDC.64 R14, c[0x4][R2] ;  /* 0x01000000020e7b82 */ /* 0x0004e20000000a00 */
[----:B------:R-:W4:Y:S01]  /*5470*/  LDCU.64 UR6, c[0x4][0x88] ;  /* 0x01001100ff0677ac */ /* 0x000f220008000a00 */
[----:B------:R-:W-:Y:S01]  /*5480*/  IMAD.MOV.U32 R13, RZ, RZ, RZ ;  /* 0x000000ffff0d7224 */ /* 0x000fe200078e00ff */
[----:B------:R-:W2:Y:S01]  /*5490*/  LDCU.64 UR4, c[0x4][0x8] ;  /* 0x01000100ff0477ac */ /* 0x000ea20008000a00 */
[----:B-1----:R-:W-:Y:S01]  /*54a0*/  MOV R5, UR9 ;  /* 0x0000000900057c02 */ /* 0x002fe20008000f00 */
[----:B------:R-:W-:Y:S01]  /*54b0*/  IMAD.U32 R4, RZ, RZ, UR8 ;  /* 0x00000008ff047e24 */ /* 0x000fe2000f8e00ff */
[----:B----4-:R-:W-:Y:S01]  /*54c0*/  MOV R7, UR7 ;  /* 0x0000000700077c02 */ /* 0x010fe20008000f00 */
[----:B------:R-:W-:Y:S01]  /*54d0*/  IMAD.U32 R6, RZ, RZ, UR6 ;  /* 0x00000006ff067e24 */ /* 0x000fe2000f8e00ff */
[----:B--2---:R-:W-:Y:S01]  /*54e0*/  MOV R11, UR5 ;  /* 0x00000005000b7c02 */ /* 0x004fe20008000f00 */
[----:B------:R-:W-:Y:S02]  /*54f0*/  IMAD.U32 R10, RZ, RZ, UR4 ;  /* 0x00000004ff0a7e24 */ /* 0x000fe4000f8e00ff */
[----:B------:R-:W-:Y:S07]  /*5500*/  LEPC R20, `(.L_x_86) ;  /* 0x000000001014794e */ /* 0x000fee0000000000 */
[----:B---3-5:R-:W-:Y:S05]  /*5510*/  CALL.ABS.NOINC R14 ;  /* 0x000000000e007343 */ /* 0x028fea0003c00000 */
.L_x_86:
[----:B------:R-:W1:Y:S01]  /*5520*/  LDCU.64 UR8, c[0x4][0x80] ;  /* 0x01001000ff0877ac */ /* 0x000e620008000a00 */
[----:B------:R-:W2:Y:S01]  /*5530*/  LDC.64 R2, c[0x4][R2] ;  /* 0x0100000002027b82 */ /* 0x000ea20000000a00 */
[----:B------:R-:W-:Y:S02]  /*5540*/  HFMA2 R12, -RZ, RZ, 0, 5.9604644775390625e-08 ;  /* 0x00000001ff0c7431 */ /* 0x000fe400000001ff */
[----:B------:R-:W-:Y:S02]  /*5550*/  IMAD.MOV.U32 R8, RZ, RZ, 0x70 ;  /* 0x00000070ff087424 */ /* 0x000fe400078e00ff */
[----:B------:R-:W-:Y:S01]  /*5560*/  IMAD.MOV.U32 R13, RZ, RZ, RZ ;  /* 0x000000ffff0d7224 */ /* 0x000fe200078e00ff */
[----:B------:R-:W3:Y:S01]  /*5570*/  LDCU.64 UR6, c[0x4][0x88] ;  /* 0x01001100ff0677ac */ /* 0x000ee20008000a00 */
[----:B------:R-:W4:Y:S01]  /*5580*/  LDCU.64 UR4, c[0x4][0x8] ;  /* 0x01000100ff0477ac */ /* 0x000f220008000a00 */
[----:B-1----:R-:W-:Y:S02]  /*5590*/  MOV R4, UR8 ;  /* 0x0000000800047c02 */ /* 0x002fe40008000f00 */
[----:B------:R-:W-:Y:S02]  /*55a0*/  MOV R5, UR9 ;  /* 0x0000000900057c02 */ /* 0x000fe40008000f00 */
[----:B---3--:R-:W-:Y:S01]  /*55b0*/  MOV R7, UR7 ;  /* 0x0000000700077c02 */ /* 0x008fe20008000f00 */
[----:B------:R-:W-:Y:S01]  /*55c0*/  IMAD.U32 R6, RZ, RZ, UR6 ;  /* 0x00000006ff067e24 */ /* 0x000fe2000f8e00ff */
[----:B----4-:R-:W-:Y:S01]  /*55d0*/  MOV R11, UR5 ;  /* 0x00000005000b7c02 */ /* 0x010fe20008000f00 */
[----:B------:R-:W-:Y:S02]  /*55e0*/  IMAD.U32 R10, RZ, RZ, UR4 ;  /* 0x00000004ff0a7e24 */ /* 0x000fe4000f8e00ff */
[----:B------:R-:W-:Y:S07]  /*55f0*/  LEPC R20, `(.L_x_85) ;  /* 0x000000001014794e */ /* 0x000fee0000000000 */
[----:B--2---:R-:W-:Y:S05]  /*5600*/  CALL.ABS.NOINC R2 ;  /* 0x0000000002007343 */ /* 0x004fea0003c00000 */
.L_x_85:
[----:B------:R-:W-:Y:S05]  /*5610*/  BSYNC.RECONVERGENT B6 ;  /* 0x0000000000067941 */ /* 0x000fea0003800200 */
.L_x_84:
[----:B------:R-:W-:Y:S01]  /*5620*/  ISETP.NE.U32.AND P4, PT, R82, RZ, PT ;  /* 0x000000ff5200720c */ /* 0x000fe20003f85070 */
[----:B------:R-:W-:Y:S01]  /*5630*/  UISETP.NE.AND UP2, UPT, UR50, URZ, UPT ;  /* 0x000000ff3200728c */ /* 0x000fe2000bf45270 */
[----:B------:R-:W-:Y:S01]  /*5640*/  ISETP.NE.U32.AND P2, PT, RZ, UR38, PT ;  /* 0x00000026ff007c0c */ /* 0x000fe2000bf45070 */
[----:B------:R-:W-:Y:S01]  /*5650*/  UISETP.NE.U32.AND UP1, UPT, UR44, URZ, UPT ;  /* 0x000000ff2c00728c */ /* 0x000fe2000bf25070 */
[----:B------:R-:W-:Y:S01]  /*5660*/  ISETP.NE.AND.EX P4, PT, R83, RZ, PT, P4 ;  /* 0x000000ff5300720c */ /* 0x000fe20003f85340 */
[----:B------:R-:W-:Y:S01]  /*5670*/  UPLOP3.LUT UP0, UPT, UPT, UPT, UPT, 0x40, 0x4 ;  /* 0x000000000004789c */ /* 0x000fe20003f0e870 */
[----:B------:R-:W-:Y:S01]  /*5680*/  ISETP.NE.AND.EX P2, PT, RZ, UR39, PT, P2 ;  /* 0x00000027ff007c0c */ /* 0x000fe2000bf45320 */
[----:B------:R-:W-:Y:S01]  /*5690*/  UISETP.NE.AND.EX UP1, UPT, UR45, URZ, UPT, UP1 ;  /* 0x000000ff2d00728c */ /* 0x000fe2000bf25310 */
[----:B------:R-:W-:Y:S04]  /*56a0*/  PLOP3.LUT P1, PT, PT, PT, UP2, 0x80, 0x8 ;  /* 0x000000000008781c */ /* 0x000fe80003f2f028 */
[----:B------:R-:W-:Y:S06]  /*56b0*/  @UP2 UPLOP3.LUT UP0, UPT, UPT, UPT, UP1, 0x80, 0x8 ;  /* 0x000000000008289c */ /* 0x000fec0003f0f010 */
[----:B------:R-:W-:Y:S01]  /*56c0*/  PLOP3.LUT P0, PT, PT, PT, UP0, 0x80, 0x8 ;  /* 0x000000000008781c */ /* 0x000fe20003f0f008 */
[----:B------:R-:W-:Y:S01]  /*56d0*/  @!UPT UIADD3 URZ, UPT, UPT, URZ, URZ, URZ ;  /* 0x000000fffffff290 */ /* 0x000fe2000fffe0ff */
[----:B------:R-:W-:Y:S11]  /*56e0*/  BRA.U !UP1, `(.L_x_87) ;  /* 0x0000000109387547 */ /* 0x000ff6000b800000 */
[----:B------:R-:W-:Y:S01]  /*56f0*/  UISETP.NE.U32.AND UP0, UPT, UR38, URZ, UPT ;  /* 0x000000ff2600728c */ /* 0x000fe2000bf05070 */
[----:B------:R-:W-:Y:S02]  /*5700*/  HFMA2 R0, -RZ, RZ, 0, 5.9604644775390625e-08 ;  /* 0x00000001ff007431 */ /* 0x000fe400000001ff */
[----:B------:R-:W-:Y:S01]  /*5710*/  IMAD.MOV.U32 R88, RZ, RZ, 0x1 ;  /* 0x00000001ff587424 */ /* 0x000fe200078e00ff */
[----:B------:R-:W-:Y:S06]  /*5720*/  UISETP.NE.AND.EX UP0, UPT, UR39, URZ, UPT, UP0 ;  /* 0x000000ff2700728c */ /* 0x000fec000bf05300 */
[----:B------:R-:W-:Y:S05]  /*5730*/  PLOP3.LUT P3, PT, PT, PT, UP0, 0x80, 0x8 ;  /* 0x000000000008781c */ /* 0x000fea0003f6f008 */
[----:B------:R-:W1:Y:S01]  /*5740*/  @UP0 LDCU.64 UR6, c[0x0][0x888] ;  /* 0x00011100ff0607ac */ /* 0x000e620008000a00 */
[----:B------:R-:W-:Y:S07]  /*5750*/  @UP0 UIMAD UR4, UR36, UR44, URZ ;  /* 0x0000002c240402a4 */ /* 0x000fee000f8e02ff */
[----:B------:R-:W-:Y:S01]  /*5760*/  @!P3 PRMT R88, R0, 0x7610, R88 ;  /* 0x000076100058b816 */ /* 0x000fe20000000058 */
[----:B-1----:R-:W-:Y:S03]  /*5770*/  @UP0 UIMAD.WIDE UR6, UR4, 0x4, UR6 ;  /* 0x00000004040608a5 */ /* 0x002fe6000f8e0206 */
[----:B------:R-:W1:Y:S03]  /*5780*/  @!UP0 LDCU UR4, c[0x0][0x880] ;  /* 0x00011000ff0487ac */ /* 0x000e660008000800 */
[----:B------:R-:W-:Y:S01]  /*5790*/  IMAD.U32 R2, RZ, RZ, UR6 ;  /* 0x00000006ff027e24 */ /* 0x000fe2000f8e00ff */
[----:B------:R-:W-:Y:S05]  /*57a0*/  MOV R3, UR7 ;  /* 0x0000000700037c02 */ /* 0x000fea0008000f00 */
[----:B-----5:R2:W5:Y:S02]  /*57b0*/  @P3 LDG.E R49, desc[UR46][R2.64] ;  /* 0x0000002e02313981 */ /* 0x020564000c1e1900 */
[----:B-12---:R-:W-:Y:S02]  /*57c0*/  @!P3 IMAD.U32 R49, RZ, RZ, UR4 ;  /* 0x00000004ff31be24 */ /* 0x006fe4000f8e00ff */
.L_x_87:
[----:B------:R-:W-:Y:S05]  /*57d0*/  @!P4 BRA `(.L_x_88) ;  /* 0x000000000020c947 */ /* 0x000fea0003800000 */
[----:B------:R-:W-:Y:S04]  /*57e0*/  ISETP.NE.U32.AND P3, PT, R80, RZ, PT ;  /* 0x000000ff5000720c */ /* 0x000fe80003f65070 */
[----:B------:R-:W-:Y:S11]  /*57f0*/  ISETP.NE.AND.EX P3, PT, R81, RZ, PT, P3 ;  /* 0x000000ff5100720c */ /* 0x000ff60003f65330 */
[----:B------:R-:W-:Y:S02]  /*5800*/  @!UPT UIADD3 URZ, UPT, UPT, URZ, URZ, URZ ;  /* 0x000000fffffff290 */ /* 0x000fe4000fffe0ff */
[----:B------:R-:W1:Y:S01]  /*5810*/  @P3 LDC.64 R2, c[0x0][0x8a8] ;  /* 0x00022a00ff023b82 */ /* 0x000e620000000a00 */
[----:B------:R-:W-:Y:S04]  /*5820*/  @P3 IMAD R0, R82, UR36, RZ ;  /* 0x0000002452003c24 */ /* 0x000fe8000f8e02ff */
[----:B-1----:R-:W-:Y:S05]  /*5830*/  @P3 IMAD.WIDE R2, R0, 0x4, R2 ;  /* 0x0000000400023825 */ /* 0x002fea00078e0202 */
[----:B-----5:R1:W5:Y:S02]  /*5840*/  @P3 LDG.E R47, desc[UR46][R2.64] ;  /* 0x0000002e022f3981 */ /* 0x020364000c1e1900 */
[----:B-1----:R-:W2:Y:S02]  /*5850*/  @!P3 LDC R47, c[0x0][0x8a0] ;  /* 0x00022800ff2fbb82 */ /* 0x002ea40000000800 */
.L_x_88:
[----:B-----5:R-:W-:Y:S01]  /*5860*/  FSETP.NEU.AND P3, PT, R49, RZ, PT ;  /* 0x000000ff3100720b */ /* 0x020fe20003f6d000 */
[----:B------:R-:W-:Y:S01]  /*5870*/  BSSY B1, `(.L_x_89) ;  /* 0x0000039000017945 */ /* 0x000fe20003800000 */
[----:B------:R-:W-:Y:S01]  /*5880*/  SEL R3, RZ, 0xffffffff, P2 ;  /* 0xffffffffff037807 */ /* 0x000fe20001000000 */
[----:B------:R-:W-:Y:S01]  /*5890*/  IMAD.MOV.U32 R66, RZ, RZ, 0x1 ;  /* 0x00000001ff427424 */ /* 0x000fe200078e00ff */
[----:B------:R-:W-:Y:S01]  /*58a0*/  @P1 LOP3.LUT P2, RZ, R88, 0xff, RZ, 0xc0, !PT ;  /* 0x000000ff58ff1812 */ /* 0x000fe2000784c0ff */
[----:B------:R-:W-:Y:S01]  /*58b0*/  IMAD R48, R45, 0x80, R46 ;  /* 0x000000802d307824 */ /* 0x000fe200078e022e */
[----:B------:R-:W-:Y:S01]  /*58c0*/  @P1 SEL R0, RZ, 0xffffffff, P3 ;  /* 0xffffffffff001807 */ /* 0x000fe20001800000 */
[----:B------:R-:W-:Y:S01]  /*58d0*/  IMAD R106, R101, -0x10, R99 ;  /* 0xfffffff0656a7824 */ /* 0x000fe200078e0263 */
[----:B------:R-:W-:Y:S01]  /*58e0*/  LOP3.LUT R97, R97, 0x1, RZ, 0x3c, !PT ;  /* 0x0000000161617812 */ /* 0x000fe200078e3cff */
[----:B------:R-:W-:Y:S01]  /*58f0*/  IMAD.MOV.U32 R65, RZ, RZ, RZ ;  /* 0x000000ffff417224 */ /* 0x000fe200078e00ff */
[----:B------:R-:W-:Y:S02]  /*5900*/  @P0 SEL R0, R3, R0, !P2 ;  /* 0x0000000003000207 */ /* 0x000fe40005000000 */
[----:B------:R-:W-:Y:S02]  /*5910*/  CS2R R78, SRZ ;  /* 0x00000000004e7805 */ /* 0x000fe4000001ff00 */
[----:B------:R-:W-:Y:S02]  /*5920*/  LEA R64, R45, UR48, 0x3 ;  /* 0x000000302d407c11 */ /* 0x000fe4000f8e18ff */
[----:B------:R-:W-:Y:S02]  /*5930*/  CS2R R76, SRZ ;  /* 0x00000000004c7805 */ /* 0x000fe4000001ff00 */
[----:B------:R-:W-:Y:S02]  /*5940*/  @P1 LOP3.LUT R0, R0, 0x1, RZ, 0xc0, !PT ;  /* 0x0000000100001812 */ /* 0x000fe400078ec0ff */
[----:B------:R-:W-:Y:S02]  /*5950*/  CS2R R70, SRZ ;  /* 0x0000000000467805 */ /* 0x000fe4000001ff00 */
[----:B------:R-:W-:Y:S02]  /*5960*/  PLOP3.LUT P2, PT, PT, PT, UP1, 0x80, 0x8 ;  /* 0x000000000008781c */ /* 0x000fe40003f4f018 */
[----:B------:R-:W-:Y:S02]  /*5970*/  CS2R R68, SRZ ;  /* 0x0000000000447805 */ /* 0x000fe4000001ff00 */
[----:B------:R-:W-:Y:S02]  /*5980*/  ISETP.NE.U32.OR P5, PT, R0, 0x1, !P1 ;  /* 0x000000010000780c */ /* 0x000fe40004fa5470 */
[----:B------:R-:W-:Y:S02]  /*5990*/  CS2R R62, SRZ ;  /* 0x00000000003e7805 */ /* 0x000fe4000001ff00 */
[----:B------:R-:W-:Y:S02]  /*59a0*/  LOP3.LUT P4, R104, R88, 0xff, RZ, 0xc0, !PT ;  /* 0x000000ff58687812 */ /* 0x000fe4000788c0ff */
[----:B------:R-:W-:Y:S02]  /*59b0*/  CS2R R60, SRZ ;  /* 0x00000000003c7805 */ /* 0x000fe4000001ff00 */
[----:B------:R-:W-:Y:S02]  /*59c0*/  SEL R2, RZ, 0xffffffff, P3 ;  /* 0xffffffffff027807 */ /* 0x000fe40001800000 */
[----:B------:R-:W-:Y:S02]  /*59d0*/  CS2R R58, SRZ ;  /* 0x00000000003a7805 */ /* 0x000fe4000001ff00 */
[----:B------:R-:W-:Y:S02]  /*59e0*/  P2R R107, PR, RZ, 0x20 ;  /* 0x00000020ff6b7803 */ /* 0x000fe40000000000 */
[----:B------:R-:W-:Y:S02]  /*59f0*/  CS2R R56, SRZ ;  /* 0x0000000000387805 */ /* 0x000fe4000001ff00 */
[----:B------:R-:W-:Y:S02]  /*5a00*/  @P2 SEL R2, R3, R2, !P4 ;  /* 0x0000000203022207 */ /* 0x000fe40006000000 */
[----:B------:R-:W-:Y:S02]  /*5a10*/  @P5 SHF.L.U32 R0, R97, 0x1f, RZ ;  /* 0x0000001f61005819 */ /* 0x000fe400000006ff */
[----:B------:R-:W-:Y:S02]  /*5a20*/  LOP3.LUT R2, R2, 0x1, RZ, 0xc0, !PT ;  /* 0x0000000102027812 */ /* 0x000fe400078ec0ff */
[----:B------:R1:W3:Y:S02]  /*5a30*/  @P5 SYNCS.PHASECHK.TRANS64.TRYWAIT P1, [UR48+0x30], R0 ;  /* 0x00003000ff0055a7 */ /* 0x0002e40008021130 */
[----:B------:R-:W-:Y:S04]  /*5a40*/  ISETP.NE.U32.AND P2, PT, R2, 0x1, PT ;  /* 0x000000010200780c */ /* 0x000fe80003f45070 */
[----:B------:R-:W-:Y:S02]  /*5a50*/  P2R R67, PR, RZ, 0x4 ;  /* 0x00000004ff437803 */ /* 0x000fe40000000000 */
[----:B-1----:R-:W-:Y:S04]  /*5a60*/  SHF.L.U32 R0, R96, 0x1f, RZ ;  /* 0x0000001f60007819 */ /* 0x002fe800000006ff */
[----:B------:R1:W4:Y:S01]  /*5a70*/  SYNCS.PHASECHK.TRANS64.TRYWAIT P0, [R64+URZ+0xa0], R0 ;  /* 0x0000a000400075a7 */ /* 0x00032200080011ff */
[----:B---3--:R-:W-:Y:S01]  /*5a80*/  @P5 SEL R66, RZ, 0x1, !P1 ;  /* 0x00000001ff425807 */ /* 0x008fe20004800000 */
[----:B-1----:R-:W-:Y:S06]  /*5a90*/  @!P5 BRA `(.L_x_90) ;  /* 0x000000000058d947 */ /* 0x002fec0003800000 */
[----:B------:R-:W-:Y:S01]  /*5aa0*/  IMAD.MOV.U32 R79, RZ, RZ, RZ ;  /* 0x000000ffff4f7224 */ /* 0x000fe200078e00ff */
[----:B------:R-:W-:Y:S01]  /*5ab0*/  ISETP.NE.AND P1, PT, R66, RZ, PT ;  /* 0x000000ff4200720c */ /* 0x000fe20003f25270 */
[----:B------:R-:W-:Y:S01]  /*5ac0*/  BSSY B0, `(.L_x_91) ;  /* 0x000000c000007945 */ /* 0x000fe20003800000 */
[----:B------:R-:W-:Y:S02]  /*5ad0*/  CS2R R58, SRZ ;  /* 0x00000000003a7805 */ /* 0x000fe4000001ff00 */
[----:B------:R-:W-:Y:S02]  /*5ae0*/  CS2R R56, SRZ ;  /* 0x0000000000387805 */ /* 0x000fe4000001ff00 */
[----:B------:R-:W-:Y:S02]  /*5af0*/  CS2R R62, SRZ ;  /* 0x00000000003e7805 */ /* 0x000fe4000001ff00 */
[----:B------:R-:W-:Y:S02]  /*5b00*/  CS2R R60, SRZ ;  /* 0x00000000003c7805 */ /* 0x000fe4000001ff00 */
[----:B------:R-:W-:Y:S02]  /*5b10*/  CS2R R70, SRZ ;  /* 0x0000000000467805 */ /* 0x000fe4000001ff00 */
[----:B------:R-:W-:Y:S02]  /*5b20*/  CS2R R68, SRZ ;  /* 0x0000000000447805 */ /* 0x000fe4000001ff00 */
[----:B------:R-:W-:Y:S01]  /*5b30*/  CS2R R76, SRZ ;  /* 0x00000000004c7805 */ /* 0x000fe2000001ff00 */
[----:B------:R-:W-:Y:S06]  /*5b40*/  @P1 BRA `(.L_x_92) ;  /* 0x00000000000c1947 */ /* 0x000fec0003800000 */
[----:B------:R-:W-:Y:S04]  /*5b50*/  SHF.L.U32 R3, R97, 0x1f, RZ ;  /* 0x0000001f61037819 */ /* 0x000fe800000006ff */
[----:B------:R-:W1:Y:S02]  /*5b60*/  SYNCS.PHASECHK.TRANS64.TRYWAIT P1, [UR48+0x30], R3 ;  /* 0x00003003ff0075a7 */ /* 0x000e640008021130 */
[----:B-1----:R-:W-:Y:S05]  /*5b70*/  @!P1 BRA `(.L_x_93) ;  /* 0x0000003c004c9947 */ /* 0x002fea0003800000 */
.L_x_92:
[----:B------:R-:W-:Y:S05]  /*5b80*/  BSYNC B0 ;  /* 0x0000000000007941 */ /* 0x000fea0003800000 */
.L_x_91:
[----:B------:R-:W-:Y:S01]  /*5b90*/  ISETP.NE.AND P1, PT, R67, RZ, PT ;  /* 0x000000ff4300720c */ /* 0x000fe20003f25270 */
[----:B------:R-:W-:Y:S11]  /*5ba0*/  HFMA2 R65, -RZ, RZ, 0, 5.9604644775390625e-08 ;  /* 0x00000001ff417431 */ /* 0x000ff600000001ff */
[----:B------:R-:W-:Y:S01]  /*5bb0*/  @!UPT UIADD3 URZ, UPT, UPT, URZ, URZ, URZ ;  /* 0x000000fffffff290 */ /* 0x000fe2000fffe0ff */
[----:B------:R3:W1:Y:S04]  /*5bc0*/  @P1 LDS.128 R56, [R100] ;  /* 0x0000000064381984 */ /* 0x0006680000000c00 */
[----:B------:R3:W1:Y:S04]  /*5bd0*/  @P1 LDS.128 R60, [R99+0x10] ;  /* 0x00001000633c1984 */ /* 0x0006680000000c00 */
[----:B------:R3:W1:Y:S04]  /*5be0*/  @P1 LDS.128 R68, [R98+0x20] ;  /* 0x0000200062441984 */ /* 0x0006680000000c00 */
[----:B------:R3:W1:Y:S02]  /*5bf0*/  @P1 LDS.128 R76, [R106+0x30] ;  /* 0x000030006a4c1984 */ /* 0x0006640000000c00 */
.L_x_90:
[----:B------:R-:W-:Y:S05]  /*5c00*/  BSYNC B1 ;  /* 0x0000000000017941 */ /* 0x000fea0003800000 */
.L_x_89:
[----:B-1----:R-:W-:Y:S04]  /*5c10*/  SHF.R.U32.HI R2, RZ, 0x15, R48 ;  /* 0x00000015ff027819 */ /* 0x002fe80000011630 */
[----:B------:R-:W-:Y:S01]  /*5c20*/  LOP3.LUT P1, RZ, R2, 0x3, R92, 0x48, !PT ;  /* 0x0000000302ff7812 */ /* 0x000fe2000782485c */
[----:B------:R-:W-:Y:S01]  /*5c30*/  @!UPT UIADD3 URZ, UPT, UPT, URZ, URZ, URZ ;  /* 0x000000fffffff290 */ /* 0x000fe2000fffe0ff */
[----:B----4-:R-:W-:Y:S11]  /*5c40*/  @P0 BRA `(.L_x_94) ;  /* 0x0000000000080947 */ /* 0x010ff60003800000 */
[----:B------:R-:W1:Y:S02]  /*5c50*/  SYNCS.PHASECHK.TRANS64.TRYWAIT P0, [R64+URZ+0xa0], R0 ;  /* 0x0000a000400075a7 */ /* 0x000e6400080011ff */
[----:B-1----:R-:W-:Y:S05]  /*5c60*/  @!P0 BRA `(.L_x_95) ;  /* 0x0000003c00288947 */ /* 0x002fea0003800000 */
.L_x_94:
[----:B------:R-:W-:Y:S05]  /*5c70*/  @!P1 BRA `(.L_x_96) ;  /* 0x0000000000409947 */ /* 0x000fea0003800000 */
[----:B------:R-:W4:Y:S01]  /*5c80*/  LDCU.64 UR8, c[0x4][0x70] ;  /* 0x01000e00ff0877ac */ /* 0x000f220008000a00 */
[----:B------:R-:W-:Y:S01]  /*5c90*/  MOV R3, 0x0 ;  /* 0x0000000000037802 */ /* 0x000fe20000000f00 */
[----:B------:R-:W-:Y:S02]  /*5ca0*/  HFMA2 R12, -RZ, RZ, 0, 5.9604644775390625e-08 ;  /* 0x00000001ff0c7431 */ /* 0x000fe400000001ff */
[----:B------:R-:W-:Y:S02]  /*5cb0*/  IMAD.MOV.U32 R8, RZ, RZ, 0x192 ;  /* 0x00000192ff087424 */ /* 0x000fe400078e00ff */
[----:B------:R-:W-:Y:S01]  /*5cc0*/  IMAD.MOV.U32 R13, RZ, RZ, RZ ;  /* 0x000000ffff0d7224 */ /* 0x000fe200078e00ff */
[----:B------:R-:W5:Y:S01]  /*5cd0*/  LDCU.64 UR6, c[0x4][0x78] ;  /* 0x01000f00ff0677ac */ /* 0x000f620008000a00 */
[----:B------:R-:W1:Y:S01]  /*5ce0*/  LDC.64 R2, c[0x4][R3] ;  /* 0x0100000003027b82 */ /* 0x000e620000000a00 */
[----:B------:R-:W2:Y:S01]  /*5cf0*/  LDCU.64 UR4, c[0x4][0x10] ;  /* 0x01000200ff0477ac */ /* 0x000ea20008000a00 */
[----:B----4-:R-:W-:Y:S01]  /*5d00*/  MOV R5, UR9 ;  /* 0x0000000900057c02 */ /* 0x010fe20008000f00 */
[----:B------:R-:W-:Y:S01]  /*5d10*/  IMAD.U32 R4, RZ, RZ, UR8 ;  /* 0x00000008ff047e24 */ /* 0x000fe2000f8e00ff */
[----:B-----5:R-:W-:Y:S01]  /*5d20*/  MOV R7, UR7 ;  /* 0x0000000700077c02 */ /* 0x020fe20008000f00 */
[----:B------:R-:W-:Y:S01]  /*5d30*/  IMAD.U32 R6, RZ, RZ, UR6 ;  /* 0x00000006ff067e24 */ /* 0x000fe2000f8e00ff */
[----:B--2---:R-:W-:Y:S01]  /*5d40*/  MOV R11, UR5 ;  /* 0x00000005000b7c02 */ /* 0x004fe20008000f00 */
[----:B------:R-:W-:Y:S02]  /*5d50*/  IMAD.U32 R10, RZ, RZ, UR4 ;  /* 0x00000004ff0a7e24 */ /* 0x000fe4000f8e00ff */
[----:B------:R-:W-:Y:S07]  /*5d60*/  LEPC R20, `(.L_x_96) ;  /* 0x000000001014794e */ /* 0x000fee0000000000 */
[----:B-1-3--:R-:W-:Y:S05]  /*5d70*/  CALL.ABS.NOINC R2 ;  /* 0x0000000002007343 */ /* 0x00afea0003c00000 */
.L_x_96:
[----:B------:R-:W-:Y:S05]  /*5d80*/  WARPSYNC.ALL ;  /* 0x0000000000007948 */ /* 0x000fea0003800000 */
[----:B------:R-:W-:Y:S01]  /*5d90*/  R2UR UR4, R48 ;  /* 0x00000000300472ca */ /* 0x000fe200000e0000 */
[--C-:B------:R-:W-:Y:S01]  /*5da0*/  HADD2.F32 R50, -RZ, R56.reuse.H0_H0 ;  /* 0x20000038ff327230 */ /* 0x100fe20000004100 */
[----:B------:R-:W-:Y:S01]  /*5db0*/  ISETP.NE.AND P0, PT, R102, RZ, PT ;  /* 0x000000ff6600720c */ /* 0x000fe20003f05270 */
[----:B------:R-:W-:Y:S01]  /*5dc0*/  HADD2.F32 R51, -RZ, R56.H1_H1 ;  /* 0x30000038ff337230 */ /* 0x000fe20000004100 */
[----:B------:R-:W-:Y:S01]  /*5dd0*/  BSSY.RECONVERGENT B0, `(.L_x_97) ;  /* 0x0000086000007945 */ /* 0x000fe20003800200 */
[--C-:B------:R-:W-:Y:S08]  /*5de0*/  HADD2.F32 R52, -RZ, R57.reuse.H0_H0 ;  /* 0x20000039ff347230 */ /* 0x100ff00000004100 */
[----:B------:R-:W1:Y:S02]  /*5df0*/  LDTM.x32 R4, tmem[UR4] ;  /* 0x00000004000479ee */ /* 0x000e6400082c0000 */
[C---:B-12---:R-:W-:Y:S01]  /*5e00*/  FMUL R0, R47.reuse, R4 ;  /* 0x000000042f007220 */ /* 0x046fe20000400000 */
[C---:B------:R-:W-:Y:S01]  /*5e10*/  FMUL R2, R47.reuse, R5 ;  /* 0x000000052f027220 */ /* 0x040fe20000400000 */
[C---:B------:R-:W-:Y:S01]  /*5e20*/  FMUL R4, R47.reuse, R8 ;  /* 0x000000082f047220 */ /* 0x040fe20000400000 */
[----:B------:R-:W-:Y:S01]  /*5e30*/  FMUL R3, R47, R6 ;  /* 0x000000062f037220 */ /* 0x000fe20000400000 */
[C---:B------:R-:W-:Y:S01]  /*5e40*/  FFMA R0, R49.reuse, R50, R0 ;  /* 0x0000003231007223 */ /* 0x040fe20000000000 */
[----:B------:R-:W-:Y:S01]  /*5e50*/  FFMA R2, R49, R51, R2 ;  /* 0x0000003331027223 */ /* 0x000fe20000000002 */
[C---:B------:R-:W-:Y:S01]  /*5e60*/  FMUL R5, R47.reuse, R9 ;  /* 0x000000092f057220 */ /* 0x040fe20000400000 */
        /* <DEDUP_REMOVED lines=16> */
[----:B------:R-:W-:Y:S02]  /*5f70*/  HADD2.F32 R32, -RZ, R57.H1_H1 ;  /* 0x30000039ff207230 */ /* 0x000fe40000004100 */
[C---:B------:R-:W-:Y:S01]  /*5f80*/  FMUL R26, R47.reuse, R30 ;  /* 0x0000001e2f1a7220 */ /* 0x040fe20000400000 */
[----:B------:R-:W-:Y:S01]  /*5f90*/  FMUL R29, R47, R33 ;  /* 0x000000212f1d7220 */ /* 0x000fe20000400000 */
[--C-:B------:R-:W-:Y:S02]  /*5fa0*/  HADD2.F32 R33, -RZ, R58.reuse.H0_H0 ;  /* 0x2000003aff217230 */ /* 0x100fe40000004100 */
[----:B------:R-:W-:Y:S01]  /*5fb0*/  FFMA R3, R49, R52, R3 ;  /* 0x0000003431037223 */ /* 0x000fe20000000003 */
[C---:B------:R-:W-:Y:S01]  /*5fc0*/  FMUL R7, R47.reuse, R7 ;  /* 0x000000072f077220 */ /* 0x040fe20000400000 */
[----:B------:R-:W-:Y:S01]  /*5fd0*/  FMUL R30, R47, R34 ;  /* 0x000000222f1e7220 */ /* 0x000fe20000400000 */
[----:B------:R-:W-:Y:S01]  /*5fe0*/  HADD2.F32 R34, -RZ, R58.H1_H1 ;  /* 0x3000003aff227230 */ /* 0x000fe20000004100 */
[----:B------:R-:W-:Y:S01]  /*5ff0*/  F2FP.F16.F32.PACK_AB R52, R2, R0 ;  /* 0x000000000234723e */ /* 0x000fe200000000ff */
[--C-:B------:R-:W-:Y:S02]  /*6000*/  HADD2.F32 R0, -RZ, R59.reuse.H0_H0 ;  /* 0x2000003bff007230 */ /* 0x100fe40000004100 */
[C---:B------:R-:W-:Y:S01]  /*6010*/  FFMA R7, R49.reuse, R32, R7 ;  /* 0x0000002031077223 */ /* 0x040fe20000000007 */
[----:B------:R-:W-:Y:S02]  /*6020*/  HADD2.F32 R2, -RZ, R59.H1_H1 ;  /* 0x3000003bff027230 */ /* 0x000fe40000004100 */
[C---:B------:R-:W-:Y:S01]  /*6030*/  FFMA R4, R49.reuse, R33, R4 ;  /* 0x0000002131047223 */ /* 0x040fe20000000004 */
[C---:B------:R-:W-:Y:S01]  /*6040*/  FFMA R5, R49.reuse, R34, R5 ;  /* 0x0000002231057223 */ /* 0x040fe20000000005 */
[----:B------:R-:W-:Y:S01]  /*6050*/  FFMA R6, R49, R0, R6 ;  /* 0x0000000031067223 */ /* 0x000fe20000000006 */
[--C-:B------:R-:W-:Y:S02]  /*6060*/  HADD2.F32 R0, -RZ, R60.reuse.H0_H0 ;  /* 0x2000003cff007230 */ /* 0x100fe40000004100 */
[----:B------:R-:W-:Y:S01]  /*6070*/  FMUL R11, R47, R11 ;  /* 0x0000000b2f0b7220 */ /* 0x000fe20000400000 */
[----:B------:R-:W-:Y:S01]  /*6080*/  F2FP.F16.F32.PACK_AB R53, R7, R3 ;  /* 0x000000030735723e */ /* 0x000fe200000000ff */
[--C-:B------:R-:W-:Y:S02]  /*6090*/  HADD2.F32 R3, -RZ, R61.reuse.H0_H0 ;  /* 0x2000003dff037230 */ /* 0x100fe40000004100 */
[----:B------:R-:W-:Y:S01]  /*60a0*/  FMUL R15, R47, R15 ;  /* 0x0000000f2f0f7220 */ /* 0x000fe20000400000 */
[C---:B------:R-:W-:Y:S01]  /*60b0*/  FFMA R11, R49.reuse, R2, R11 ;  /* 0x00000002310b7223 */ /* 0x040fe2000000000b */
[----:B------:R-:W-:Y:S02]  /*60c0*/  HADD2.F32 R2, -RZ, R60.H1_H1 ;  /* 0x3000003cff027230 */ /* 0x000fe40000004100 */
[----:B------:R-:W-:Y:S01]  /*60d0*/  FFMA R8, R49, R0, R8 ;  /* 0x0000000031087223 */ /* 0x000fe20000000008 */
[----:B------:R-:W-:Y:S02]  /*60e0*/  HADD2.F32 R0, -RZ, R61.H1_H1 ;  /* 0x3000003dff007230 */ /* 0x000fe40000004100 */
[C---:B------:R-:W-:Y:S01]  /*60f0*/  FMUL R19, R47.reuse, R19 ;  /* 0x000000132f137220 */ /* 0x040fe20000400000 */
[----:B------:R-:W-:Y:S01]  /*6100*/  FMUL R23, R47, R23 ;  /* 0x000000172f177220 */ /* 0x000fe20000400000 */
[C---:B------:R-:W-:Y:S01]  /*6110*/  FFMA R9, R49.reuse, R2, R9 ;  /* 0x0000000231097223 */ /* 0x040fe20000000009 */
[C---:B------:R-:W-:Y:S01]  /*6120*/  FFMA R10, R49.reuse, R3, R10 ;  /* 0x00000003310a7223 */ /* 0x040fe2000000000a */
[----:B------:R-:W-:Y:S01]  /*6130*/  FFMA R15, R49, R0, R15 ;  /* 0x00000000310f7223 */ /* 0x000fe2000000000f */
[--C-:B------:R-:W-:Y:S02]  /*6140*/  HADD2.F32 R2, -RZ, R62.reuse.H0_H0 ;  /* 0x2000003eff027230 */ /* 0x100fe40000004100 */
[----:B------:R-:W-:Y:S01]  /*6150*/  FMUL R27, R47, R27 ;  /* 0x0000001b2f1b7220 */ /* 0x000fe20000400000 */
[----:B------:R-:W-:Y:S01]  /*6160*/  HADD2.F32 R0, -RZ, R62.H1_H1 ;  /* 0x3000003eff007230 */ /* 0x000fe20000004100 */
[----:B------:R-:W-:Y:S01]  /*6170*/  F2FP.F16.F32.PACK_AB R54, R5, R4 ;  /* 0x000000040536723e */ /* 0x000fe200000000ff */
[--C-:B------:R-:W-:Y:S02]  /*6180*/  HADD2.F32 R3, -RZ, R63.reuse.H0_H0 ;  /* 0x2000003fff037230 */ /* 0x100fe40000004100 */
[C---:B------:R-:W-:Y:S01]  /*6190*/  FFMA R12, R49.reuse, R2, R12 ;  /* 0x00000002310c7223 */ /* 0x040fe2000000000c */
[--C-:B------:R-:W-:Y:S02]  /*61a0*/  HADD2.F32 R2, -RZ, R68.reuse.H0_H0 ;  /* 0x20000044ff027230 */ /* 0x100fe40000004100 */
[C---:B------:R-:W-:Y:S01]  /*61b0*/  FFMA R13, R49.reuse, R0, R13 ;  /* 0x00000000310d7223 */ /* 0x040fe2000000000d */
[----:B------:R-:W-:Y:S02]  /*61c0*/  HADD2.F32 R0, -RZ, R63.H1_H1 ;  /* 0x3000003fff007230 */ /* 0x000fe40000004100 */
[----:B------:R-:W-:Y:S01]  /*61d0*/  FFMA R14, R49, R3, R14 ;  /* 0x00000003310e7223 */ /* 0x000fe2000000000e */
[----:B------:R-:W-:Y:S01]  /*61e0*/  HADD2.F32 R3, -RZ, R68.H1_H1 ;  /* 0x30000044ff037230 */ /* 0x000fe20000004100 */
[----:B------:R-:W-:Y:S01]  /*61f0*/  F2FP.F16.F32.PACK_AB R55, R11, R6 ;  /* 0x000000060b37723e */ /* 0x000fe200000000ff */
[----:B------:R-:W-:Y:S01]  /*6200*/  FMUL R31, R47, R31 ;  /* 0x0000001f2f1f7220 */ /* 0x000fe20000400000 */
[C---:B------:R-:W-:Y:S01]  /*6210*/  FFMA R19, R49.reuse, R0, R19 ;  /* 0x0000000031137223 */ /* 0x040fe20000000013 */
[--C-:B------:R-:W-:Y:S02]  /*6220*/  HADD2.F32 R0, -RZ, R69.reuse.H0_H0 ;  /* 0x20000045ff007230 */ /* 0x100fe40000004100 */
[C---:B------:R-:W-:Y:S01]  /*6230*/  FFMA R16, R49.reuse, R2, R16 ;  /* 0x0000000231107223 */ /* 0x040fe20000000010 */
[----:B------:R1:W-:Y:S01]  /*6240*/  STS.128 [R100], R52 ;  /* 0x0000003464007388 */ /* 0x0003e20000000c00 */
[C---:B------:R-:W-:Y:S01]  /*6250*/  FFMA R17, R49.reuse, R3, R17 ;  /* 0x0000000331117223 */ /* 0x040fe20000000011 */
[----:B------:R-:W-:Y:S02]  /*6260*/  HADD2.F32 R2, -RZ, R69.H1_H1 ;  /* 0x30000045ff027230 */ /* 0x000fe40000004100 */
[----:B------:R-:W-:Y:S01]  /*6270*/  FFMA R18, R49, R0, R18 ;  /* 0x0000000031127223 */ /* 0x000fe20000000012 */
[--C-:B------:R-:W-:Y:S01]  /*6280*/  HADD2.F32 R0, -RZ, R70.reuse.H0_H0 ;  /* 0x20000046ff007230 */ /* 0x100fe20000004100 */
[----:B------:R-:W-:Y:S01]  /*6290*/  F2FP.F16.F32.PACK_AB R8, R9, R8 ;  /* 0x000000080908723e */ /* 0x000fe200000000ff */
[--C-:B------:R-:W-:Y:S02]  /*62a0*/  HADD2.F32 R3, -RZ, R71.reuse.H0_H0 ;  /* 0x20000047ff037230 */ /* 0x100fe40000004100 */
[C---:B------:R-:W-:Y:S01]  /*62b0*/  FFMA R23, R49.reuse, R2, R23 ;  /* 0x0000000231177223 */ /* 0x040fe20000000017 */
[----:B------:R-:W-:Y:S02]  /*62c0*/  HADD2.F32 R2, -RZ, R70.H1_H1 ;  /* 0x30000046ff027230 */ /* 0x000fe40000004100 */
[----:B------:R-:W-:Y:S01]  /*62d0*/  FFMA R20, R49, R0, R20 ;  /* 0x0000000031147223 */ /* 0x000fe20000000014 */
[----:B------:R-:W-:Y:S01]  /*62e0*/  HADD2.F32 R0, -RZ, R71.H1_H1 ;  /* 0x30000047ff007230 */ /* 0x000fe20000004100 */
[----:B------:R-:W-:Y:S01]  /*62f0*/  F2FP.F16.F32.PACK_AB R9, R15, R10 ;  /* 0x0000000a0f09723e */ /* 0x000fe200000000ff */
[----:B------:R-:W-:Y:S02]  /*6300*/  HADD2.F32 R4, -RZ, R79.H0_H0 ;  /* 0x2000004fff047230 */ /* 0x000fe40000004100 */
[C---:B------:R-:W-:Y:S01]  /*6310*/  FFMA R21, R49.reuse, R2, R21 ;  /* 0x0000000231157223 */ /* 0x040fe20000000015 */
[C---:B------:R-:W-:Y:S01]  /*6320*/  FFMA R22, R49.reuse, R3, R22 ;  /* 0x0000000331167223 */ /* 0x040fe20000000016 */
[----:B------:R-:W-:Y:S01]  /*6330*/  FFMA R27, R49, R0, R27 ;  /* 0x00000000311b7223 */ /* 0x000fe2000000001b */
[--C-:B------:R-:W-:Y:S01]  /*6340*/  HADD2.F32 R2, -RZ, R76.reuse.H0_H0 ;  /* 0x2000004cff027230 */ /* 0x100fe20000004100 */
[----:B------:R-:W-:Y:S01]  /*6350*/  F2FP.F16.F32.PACK_AB R10, R13, R12 ;  /* 0x0000000c0d0a723e */ /* 0x000fe200000000ff */
[----:B------:R-:W-:Y:S01]  /*6360*/  HADD2.F32 R0, -RZ, R76.H1_H1 ;  /* 0x3000004cff007230 */ /* 0x000fe20000004100 */
[----:B------:R-:W-:Y:S01]  /*6370*/  F2FP.F16.F32.PACK_AB R11, R19, R14 ;  /* 0x0000000e130b723e */ /* 0x000fe200000000ff */
[--C-:B------:R-:W-:Y:S02]  /*6380*/  HADD2.F32 R3, -RZ, R77.reuse.H0_H0 ;  /* 0x2000004dff037230 */ /* 0x100fe40000004100 */
[C---:B------:R-:W-:Y:S01]  /*6390*/  FFMA R24, R49.reuse, R2, R24 ;  /* 0x0000000231187223 */ /* 0x040fe20000000018 */
[--C-:B------:R-:W-:Y:S02]  /*63a0*/  HADD2.F32 R2, -RZ, R78.reuse.H0_H0 ;  /* 0x2000004eff027230 */ /* 0x100fe40000004100 */
[C---:B------:R-:W-:Y:S01]  /*63b0*/  FFMA R25, R49.reuse, R0, R25 ;  /* 0x0000000031197223 */ /* 0x040fe20000000019 */
[----:B------:R1:W-:Y:S01]  /*63c0*/  STS.128 [R99+0x10], R8 ;  /* 0x0000100863007388 */ /* 0x0003e20000000c00 */
[----:B------:R-:W-:Y:S02]  /*63d0*/  HADD2.F32 R0, -RZ, R77.H1_H1 ;  /* 0x3000004dff007230 */ /* 0x000fe40000004100 */
[----:B------:R-:W-:Y:S01]  /*63e0*/  FFMA R26, R49, R3, R26 ;  /* 0x00000003311a7223 */ /* 0x000fe2000000001a */
[----:B------:R-:W-:Y:S01]  /*63f0*/  HADD2.F32 R3, -RZ, R78.H1_H1 ;  /* 0x3000004eff037230 */ /* 0x000fe20000004100 */
[----:B------:R-:W-:Y:S01]  /*6400*/  F2FP.F16.F32.PACK_AB R16, R17, R16 ;  /* 0x000000101110723e */ /* 0x000fe200000000ff */
[----:B------:R-:W-:Y:S01]  /*6410*/  HADD2.F32 R5, -RZ, R79.H1_H1 ;  /* 0x3000004fff057230 */ /* 0x000fe20000004100 */
[----:B------:R-:W-:Y:S01]  /*6420*/  F2FP.F16.F32.PACK_AB R17, R23, R18 ;  /* 0x000000121711723e */ /* 0x000fe200000000ff */
[----:B------:R-:W-:Y:S01]  /*6430*/  FFMA R31, R49, R0, R31 ;  /* 0x00000000311f7223 */ /* 0x000fe2000000001f */
[----:B------:R-:W-:Y:S01]  /*6440*/  FMUL R35, R47, R35 ;  /* 0x000000232f237220 */ /* 0x000fe20000400000 */
[----:B------:R-:W-:Y:S01]  /*6450*/  F2FP.F16.F32.PACK_AB R18, R21, R20 ;  /* 0x000000141512723e */ /* 0x000fe200000000ff */
[----:B------:R-:W-:Y:S01]  /*6460*/  FFMA R28, R49, R2, R28 ;  /* 0x00000002311c7223 */ /* 0x000fe2000000001c */
[----:B------:R-:W-:Y:S01]  /*6470*/  F2FP.F16.F32.PACK_AB R19, R27, R22 ;  /* 0x000000161b13723e */ /* 0x000fe200000000ff */
[C---:B------:R-:W-:Y:S01]  /*6480*/  FFMA R29, R49.reuse, R3, R29 ;  /* 0x00000003311d7223 */ /* 0x040fe2000000001d */
[C---:B------:R-:W-:Y:S01]  /*6490*/  FFMA R30, R49.reuse, R4, R30 ;  /* 0x00000004311e7223 */ /* 0x040fe2000000001e */
[----:B------:R-:W-:Y:S01]  /*64a0*/  FFMA R35, R49, R5, R35 ;  /* 0x0000000531237223 */ /* 0x000fe20000000023 */
[----:B------:R-:W-:Y:S01]  /*64b0*/  F2FP.F16.F32.PACK_AB R24, R25, R24 ;  /* 0x000000181918723e */ /* 0x000fe200000000ff */
[----:B------:R1:W-:Y:S01]  /*64c0*/  STS.128 [R98+0x20], R16 ;  /* 0x0000201062007388 */ /* 0x0003e20000000c00 */
[----:B------:R-:W-:Y:S02]  /*64d0*/  F2FP.F16.F32.PACK_AB R25, R31, R26 ;  /* 0x0000001a1f19723e */ /* 0x000fe400000000ff */
[----:B------:R-:W-:Y:S02]  /*64e0*/  F2FP.F16.F32.PACK_AB R26, R29, R28 ;  /* 0x0000001c1d1a723e */ /* 0x000fe400000000ff */
[----:B------:R-:W-:Y:S05]  /*64f0*/  F2FP.F16.F32.PACK_AB R27, R35, R30 ;  /* 0x0000001e231b723e */ /* 0x000fea00000000ff */
[----:B------:R1:W-:Y:S01]  /*6500*/  STS.128 [R106+0x30], R24 ;  /* 0x000030186a007388 */ /* 0x0003e20000000c00 */
[----:B------:R-:W-:Y:S01]  /*6510*/  @!PT LDS RZ, [RZ] ;  /* 0x00000000fffff984 */ /* 0x000fe20000000800 */
[----:B------:R-:W-:Y:S01]  /*6520*/  @!PT LDS RZ, [RZ] ;  /* 0x00000000fffff984 */ /* 0x000fe20000000800 */
[----:B------:R-:W-:Y:S01]  /*6530*/  @!PT LDS RZ, [RZ] ;  /* 0x00000000fffff984 */ /* 0x000fe20000000800 */
[----:B------:R-:W-:Y:S01]  /*6540*/  @!PT LDS RZ, [RZ] ;  /* 0x00000000fffff984 */ /* 0x000fe20000000800 */
[----:B------:R2:W-:Y:S07]  /*6550*/  MEMBAR.ALL.CTA ;  /* 0x0000000000007992 */ /* 0x0005ee0000008000 */
[----:B--2---:R-:W2:Y:S02]  /*6560*/  FENCE.VIEW.ASYNC.S ;  /* 0x00000000000073c6 */ /* 0x004ea40000000000 */
[----:B--2---:R-:W-:Y:S06]  /*6570*/  BAR.SYNC.DEFER_BLOCKING 0x1, 0x80 ;  /* 0x0042000000007b1d */ /* 0x004fec0000010000 */
[----:B------:R-:W-:Y:S05]  /*6580*/  @P0 BRA `(.L_x_98) ;  /* 0x0000000000280947 */ /* 0x000fea0003800000 */
[----:B------:R-:W-:Y:S02]  /*6590*/  UIADD3 UR4, UPT, UPT, UR48, 0x200, URZ ;  /* 0x0000020030047890 */ /* 0x000fe4000fffe0ff */
[----:B------:R-:W-:Y:S01]  /*65a0*/  UIADD3 UR6, UP0, UPT, UR52, 0x680, URZ ;  /* 0x0000068034067890 */ /* 0x000fe2000ff1e0ff */
[----:B------:R-:W-:Y:S03]  /*65b0*/  UMOV UR43, UR36 ;  /* 0x00000024002b7c82 */ /* 0x000fe60008000000 */
[----:B------:R-:W-:Y:S01]  /*65c0*/  MOV R93, UR4 ;  /* 0x00000004005d7c02 */ /* 0x000fe20008000f00 */
[----:B------:R-:W-:Y:S03]  /*65d0*/  UIADD3.X UR7, UPT, UPT, URZ, UR53, URZ, UP0, !UPT ;  /* 0x00000035ff077290 */ /* 0x000fe600087fe4ff */
[----:B------:R-:W-:Y:S11]  /*65e0*/  R2UR UR40, R93 ;  /* 0x000000005d2872ca */ /* 0x000ff600000e0000 */
[----:B------:R-:W-:Y:S02]  /*65f0*/  @!UPT UIADD3 URZ, UPT, UPT, URZ, URZ, URZ ;  /* 0x000000fffffff290 */ /* 0x000fe4000fffe0ff */
[----:B------:R2:W-:Y:S01]  /*6600*/  UTMASTG.3D [UR40], [UR6] ;  /* 0x00000028060073b5 */ /* 0x0005e20008010000 */
[----:B------:R0:W-:Y:S01]  /*6610*/  UTMACMDFLUSH ;  /* 0x00000000000079b7 */ /* 0x0001e20000000000 */
[----:B--2---:R-:W-:Y:S04]  /*6620*/  DEPBAR.LE SB0, 0x1 ;  /* 0x000080400000791a */ /* 0x004fe80000000000 */
.L_x_98:
[----:B------:R-:W-:Y:S05]  /*6630*/  BSYNC.RECONVERGENT B0 ;  /* 0x0000000000007941 */ /* 0x000fea0003800200 */
.L_x_97:
[----:B------:R-:W-:Y:S01]  /*6640*/  BAR.SYNC.DEFER_BLOCKING 0x1, 0x80 ;  /* 0x0042000000007b1d */ /* 0x000fe20000010000 */
[----:B------:R-:W-:Y:S01]  /*6650*/  ISETP.NE.AND P1, PT, R107, RZ, PT ;  /* 0x000000ff6b00720c */ /* 0x000fe20003f25270 */
[----:B------:R-:W-:Y:S01]  /*6660*/  UISETP.NE.AND UP0, UPT, UR49, URZ, UPT ;  /* 0x000000ff3100728c */ /* 0x000fe2000bf05270 */
[----:B------:R-:W-:Y:S11]  /*6670*/  LEA R2, R65, UR48, 0x3 ;  /* 0x0000003041027c11 */ /* 0x000ff6000f8e18ff */
[----:B------:R-:W-:Y:S01]  /*6680*/  @P1 SHF.L.U32 R3, R97, 0x1f, RZ ;  /* 0x0000001f61031819 */ /* 0x000fe200000006ff */
[----:B------:R-:W-:Y:S06]  /*6690*/  BRA.U !UP0, `(.L_x_99) ;  /* 0x0000000108247547 */ /* 0x000fec000b800000 */
[----:B------:R-:W-:Y:S01]  /*66a0*/  IMAD.U32 R4, RZ, RZ, UR51 ;  /* 0x00000033ff047e24 */ /* 0x000fe2000f8e00ff */
[----:B------:R-:W-:Y:S01]  /*66b0*/  MOV R0, UR37 ;  /* 0x0000002500007c02 */ /* 0x000fe20008000f00 */
[----:B------:R-:W-:Y:S03]  /*66c0*/  UIADD3 UR51, UPT, UPT, UR51, 0x1, URZ ;  /* 0x0000000133337890 */ /* 0x000fe6000fffe0ff */
[----:B------:R-:W-:Y:S01]  /*66d0*/  @P1 LEA R4, R4, UR48, 0x3 ;  /* 0x0000003004041c11 */ /* 0x000fe2000f8e18ff */
[----:B------:R-:W-:Y:S04]  /*66e0*/  UISETP.NE.AND UP0, UPT, UR51, 0x4, UPT ;  /* 0x000000043300788c */ /* 0x000fe8000bf05270 */
[----:B------:R-:W-:Y:S01]  /*66f0*/  @P1 VIADD R4, R4, 0x50 ;  /* 0x0000005004041836 */ /* 0x000fe20000000000 */
[----:B------:R-:W-:Y:S04]  /*6700*/  USEL UR51, UR51, URZ, UP0 ;  /* 0x000000ff33337287 */ /* 0x000fe80008000000 */
[----:B------:R-:W-:Y:S04]  /*6710*/  @P1 PRMT R0, R0, 0x654, R4 ;  /* 0x0000065400001816 */ /* 0x000fe80000000004 */
[----:B------:R2:W-:Y:S04]  /*6720*/  @P1 SYNCS.ARRIVE.TRANS64.RED.A1T0 RZ, [R0+URZ], RZ ;  /* 0x000000ff00ff19a7 */ /* 0x0005e800081004ff */
.L_x_99:
[----:B------:R-:W4:Y:S01]  /*6730*/  @P1 SYNCS.PHASECHK.TRANS64.TRYWAIT P0, [R2+URZ+0x30], R3 ;  /* 0x00003003020015a7 */ /* 0x000f2200080011ff */
[----:B------:R-:W-:Y:S01]  /*6740*/  BSSY B1, `(.L_x_100) ;  /* 0x0000016000017945 */ /* 0x000fe20003800000 */
[----:B----4-:R-:W-:Y:S03]  /*6750*/  @P1 SEL R66, RZ, 0x1, !P0 ;  /* 0x00000001ff421807 */ /* 0x010fe60004000000 */
[----:B------:R-:W-:Y:S05]  /*6760*/  @!P1 BRA `(.L_x_101) ;  /* 0x00000000004c9947 */ /* 0x000fea0003800000 */
[----:B------:R-:W-:Y:S01]  /*6770*/  ISETP.NE.AND P0, PT, R66, RZ, PT ;  /* 0x000000ff4200720c */ /* 0x000fe20003f05270 */
[----:B------:R-:W-:Y:S01]  /*6780*/  BSSY B0, `(.L_x_102) ;  /* 0x000000b000007945 */ /* 0x000fe20003800000 */
[----:B------:R-:W-:Y:S11]  /*6790*/  ISETP.NE.AND P1, PT, R67, RZ, PT ;  /* 0x000000ff4300720c */ /* 0x000ff60003f25270 */
[----:B------:R-:W-:Y:S02]  /*67a0*/  @!UPT UIADD3 URZ, UPT, UPT, URZ, URZ, URZ ;  /* 0x000000fffffff290 */ /* 0x000fe4000fffe0ff */
[C---:B------:R-:W-:Y:S01]  /*67b0*/  @P1 IMAD R6, R65.reuse, 0x2000, R100 ;  /* 0x0000200041061824 */ /* 0x040fe200078e0264 */
[C---:B------:R-:W-:Y:S01]  /*67c0*/  @P1 LEA R4, R65.reuse, R98, 0xd ;  /* 0x0000006241041211 */ /* 0x040fe200078e68ff */
[C---:B------:R-:W-:Y:S02]  /*67d0*/  @P1 IMAD R5, R65.reuse, 0x2000, R99 ;  /* 0x0000200041051824 */ /* 0x040fe400078e0263 */
[----:B------:R-:W-:Y:S01]  /*67e0*/  @P1 IMAD R3, R65, 0x2000, R106 ;  /* 0x0000200041031824 */ /* 0x000fe200078e026a */
[----:B------:R-:W-:Y:S06]  /*67f0*/  @P0 BRA `(.L_x_103) ;  /* 0x00000000000c0947 */ /* 0x000fec0003800000 */
[----:B--2---:R-:W-:Y:S04]  /*6800*/  SHF.L.U32 R0, R97, 0x1f, RZ ;  /* 0x0000001f61007819 */ /* 0x004fe800000006ff */
[----:B------:R-:W2:Y:S02]  /*6810*/  SYNCS.PHASECHK.TRANS64.TRYWAIT P0, [R2+URZ+0x30], R0 ;  /* 0x00003000020075a7 */ /* 0x000ea400080011ff */
[----:B--2---:R-:W-:Y:S05]  /*6820*/  @!P0 BRA `(.L_x_104) ;  /* 0x00000030004c8947 */ /* 0x004fea0003800000 */
.L_x_103:
[----:B------:R-:W-:Y:S05]  /*6830*/  BSYNC B0 ;  /* 0x0000000000007941 */ /* 0x000fea0003800000 */
.L_x_102:
[----:B------:R-:W-:Y:S02]  /*6840*/  ISETP.NE.AND P0, PT, R67, RZ, PT ;  /* 0x000000ff4300720c */ /* 0x000fe40003f05270 */
[----:B------:R-:W-:Y:S11]  /*6850*/  IADD3 R65, PT, PT, R65, 0x1, RZ ;  /* 0x0000000141417810 */ /* 0x000ff60007ffe0ff */
[----:B------:R4:W1:Y:S04]  /*6860*/  @P0 LDS.128 R56, [R6] ;  /* 0x0000000006380984 */ /* 0x0008680000000c00 */
[----:B------:R4:W1:Y:S04]  /*6870*/  @P0 LDS.128 R60, [R5+0x10] ;  /* 0x00001000053c0984 */ /* 0x0008680000000c00 */
[----:B------:R4:W1:Y:S04]  /*6880*/  @P0 LDS.128 R68, [R4+0x20] ;  /* 0x0000200004440984 */ /* 0x0008680000000c00 */
[----:B------:R4:W1:Y:S02]  /*6890*/  @P0 LDS.128 R76, [R3+0x30] ;  /* 0x00003000034c0984 */ /* 0x0008640000000c00 */
.L_x_101:
[----:B------:R-:W-:Y:S05]  /*68a0*/  BSYNC B1 ;  /* 0x0000000000017941 */ /* 0x000fea0003800000 */
.L_x_100:
[----:B--2---:R-:W-:Y:S05]  /*68b0*/  VIADD R0, R48, 0x20 ;  /* 0x0000002030007836 */ /* 0x004fea0000000000 */
[----:B------:R-:W-:Y:S04]  /*68c0*/  SHF.R.U32.HI R0, RZ, 0x15, R0 ;  /* 0x00000015ff007819 */ /* 0x000fe80000011600 */
[----:B------:R-:W-:Y:S11]  /*68d0*/  LOP3.LUT P0, RZ, R0, 0x3, R92, 0x48, !PT ;  /* 0x0000000300ff7812 */ /* 0x000ff6000780485c */
[----:B------:R-:W-:Y:S02]  /*68e0*/  @!UPT UIADD3 URZ, UPT, UPT, URZ, URZ, URZ ;  /* 0x000000fffffff290 */ /* 0x000fe4000fffe0ff */
[----:B------:R-:W-:Y:S05]  /*68f0*/  @!P0 BRA `(.L_x_105) ;  /* 0x0000000000408947 */ /* 0x000fea0003800000 */
[----:B------:R-:W2:Y:S01]  /*6900*/  LDCU.64 UR8, c[0x4][0x70] ;  /* 0x01000e00ff0877ac */ /* 0x000ea20008000a00 */
[----:B----4-:R-:W-:Y:S01]  /*6910*/  MOV R3, 0x0 ;  /* 0x0000000000037802 */ /* 0x010fe20000000f00 */
[----:B------:R-:W-:Y:S02]  /*6920*/  HFMA2 R12, -RZ, RZ, 0, 5.9604644775390625e-08 ;  /* 0x00000001ff0c7431 */ /* 0x000fe400000001ff */
[----:B-1----:R-:W-:Y:S02]  /*6930*/  IMAD.MOV.U32 R8, RZ, RZ, 0x192 ;  /* 0x00000192ff087424 */ /* 0x002fe400078e00ff */
[----:B------:R-:W-:Y:S01]  /*6940*/  IMAD.MOV.U32 R13, RZ, RZ, RZ ;  /* 0x000000ffff0d7224 */ /* 0x000fe200078e00ff */
[----:B------:R-:W1:Y:S01]  /*6950*/  LDCU.64 UR6, c[0x4][0x78] ;  /* 0x01000f00ff0677ac */ /* 0x000e620008000a00 */
[----:B------:R-:W4:Y:S01]  /*6960*/  LDC.64 R2, c[0x4][R3] ;  /* 0x0100000003027b82 */ /* 0x000f220000000a00 */
[----:B------:R-:W5:Y:S01]  /*6970*/  LDCU.64 UR4, c[0x4][0x10] ;  /* 0x01000200ff0477ac */ /* 0x000f620008000a00 */
[----:B--2---:R-:W-:Y:S01]  /*6980*/  MOV R5, UR9 ;  /* 0x0000000900057c02 */ /* 0x004fe20008000f00 */
[----:B------:R-:W-:Y:S01]  /*6990*/  IMAD.U32 R4, RZ, RZ, UR8 ;  /* 0x00000008ff047e24 */ /* 0x000fe2000f8e00ff */
[----:B-1----:R-:W-:Y:S01]  /*69a0*/  MOV R7, UR7 ;  /* 0x0000000700077c02 */ /* 0x002fe20008000f00 */
[----:B------:R-:W-:Y:S01]  /*69b0*/  IMAD.U32 R6, RZ, RZ, UR6 ;  /* 0x00000006ff067e24 */ /* 0x000fe2000f8e00ff */
[----:B-----5:R-:W-:Y:S01]  /*69c0*/  MOV R11, UR5 ;  /* 0x00000005000b7c02 */ /* 0x020fe20008000f00 */
[----:B------:R-:W-:Y:S02]  /*69d0*/  IMAD.U32 R10, RZ, RZ, UR4 ;  /* 0x00000004ff0a7e24 */ /* 0x000fe4000f8e00ff */
[----:B------:R-:W-:Y:S07]  /*69e0*/  LEPC R20, `(.L_x_105) ;  /* 0x000000001014794e */ /* 0x000fee0000000000 */
[----:B---34-:R-:W-:Y:S05]  /*69f0*/  CALL.ABS.NOINC R2 ;  /* 0x0000000002007343 */ /* 0x018fea0003c00000 */
.L_x_105:
[----:B------:R-:W-:Y:S05]  /*6a00*/  WARPSYNC.ALL ;  /* 0x0000000000007948 */ /* 0x000fea0003800000 */
[----:B------:R-:W-:Y:S01]  /*6a10*/  R2UR UR4, R48 ;  /* 0x00000000300472ca */ /* 0x000fe200000e0000 */
[--C-:B-1--4-:R-:W-:Y:S01]  /*6a20*/  HADD2.F32 R3, -RZ, R56.reuse.H0_H0 ;  /* 0x20000038ff037230 */ /* 0x112fe20000004100 */
[----:B------:R-:W-:Y:S01]  /*6a30*/  ISETP.NE.AND P6, PT, R107, RZ, PT ;  /* 0x000000ff6b00720c */ /* 0x000fe20003fc5270 */
[--C-:B------:R-:W-:Y:S01]  /*6a40*/  HADD2.F32 R51, -RZ, R57.reuse.H1_H1 ;  /* 0x30000039ff337230 */ /* 0x100fe20000004100 */
[----:B------:R-:W-:Y:S01]  /*6a50*/  MOV R50, UR51 ;  /* 0x0000003300327c02 */ /* 0x000fe20008000f00 */
[----:B------:R-:W-:Y:S01]  /*6a60*/  BSSY.RECONVERGENT B0, `(.L_x_106) ;  /* 0x000008c000007945 */ /* 0x000fe20003800200 */
[----:B------:R-:W-:Y:S02]  /*6a70*/  MOV R72, UR37 ;  /* 0x0000002500487c02 */ /* 0x000fe40008000f00 */
[----:B------:R-:W-:Y:S05]  /*6a80*/  ISETP.NE.AND P0, PT, R102, RZ, PT ;  /* 0x000000ff6600720c */ /* 0x000fea0003f05270 */
[----:B------:R-:W1:Y:S02]  /*6a90*/  LDTM.x32 R4, tmem[UR4+0x20] ;  /* 0x00002004000479ee */ /* 0x000e6400082c0000 */
[----:B------:R-:W-:Y:S04]  /*6aa0*/  @P6 LEA R50, R50, UR48, 0x3 ;  /* 0x0000003032326c11 */ /* 0x000fe8000f8e18ff */
[----:B------:R-:W-:Y:S04]  /*6ab0*/  @P6 IADD3 R50, PT, PT, R50, 0x50, RZ ;  /* 0x0000005032326810 */ /* 0x000fe80007ffe0ff */
[----:B------:R-:W-:Y:S01]  /*6ac0*/  @P6 PRMT R72, R72, 0x654, R50 ;  /* 0x0000065448486816 */ /* 0x000fe20000000032 */
[----:B------:R-:W-:Y:S02]  /*6ad0*/  HADD2.F32 R50, -RZ, R57.H0_H0 ;  /* 0x20000039ff327230 */ /* 0x000fe40000004100 */
[C---:B-1----:R-:W-:Y:S01]  /*6ae0*/  FMUL R0, R47.reuse, R4 ;  /* 0x000000042f007220 */ /* 0x042fe20000400000 */
[----:B------:R-:W-:Y:S02]  /*6af0*/  HADD2.F32 R4, -RZ, R56.H1_H1 ;  /* 0x30000038ff047230 */ /* 0x000fe40000004100 */
[C---:B------:R-:W-:Y:S01]  /*6b00*/  FMUL R2, R47.reuse, R5 ;  /* 0x000000052f027220 */ /* 0x040fe20000400000 */
[----:B------:R-:W-:Y:S01]  /*6b10*/  FMUL R7, R47, R7 ;  /* 0x000000072f077220 */ /* 0x000fe20000400000 */
[----:B------:R-:W-:Y:S01]  /*6b20*/  FFMA R0, R49, R3, R0 ;  /* 0x0000000331007223 */ /* 0x000fe20000000000 */
[----:B------:R-:W-:Y:S01]  /*6b30*/  FMUL R3, R47, R6 ;  /* 0x000000062f037220 */ /* 0x000fe20000400000 */
[----:B------:R-:W-:Y:S01]  /*6b40*/  FFMA R2, R49, R4, R2 ;  /* 0x0000000431027223 */ /* 0x000fe20000000002 */
[C---:B------:R-:W-:Y:S01]  /*6b50*/  FMUL R4, R47.reuse, R8 ;  /* 0x000000082f047220 */ /* 0x040fe20000400000 */
[----:B------:R-:W-:Y:S01]  /*6b60*/  FMUL R8, R47, R12 ;  /* 0x0000000c2f087220 */ /* 0x000fe20000400000 */
[----:B------:R-:W-:Y:S01]  /*6b70*/  FFMA R3, R49, R50, R3 ;  /* 0x0000003231037223 */ /* 0x000fe20000000003 */
[C---:B------:R-:W-:Y:S01]  /*6b80*/  FMUL R12, R47.reuse, R16 ;  /* 0x000000102f0c7220 */ /* 0x040fe20000400000 */
[C---:B------:R-:W-:Y:S01]  /*6b90*/  FMUL R16, R47.reuse, R20 ;  /* 0x000000142f107220 */ /* 0x040fe20000400000 */
[C---:B------:R-:W-:Y:S01]  /*6ba0*/  FMUL R20, R47.reuse, R24 ;  /* 0x000000182f147220 */ /* 0x040fe20000400000 */
[C---:B------:R-:W-:Y:S01]  /*6bb0*/  FMUL R24, R47.reuse, R28 ;  /* 0x0000001c2f187220 */ /* 0x040fe20000400000 */
[C---:B------:R-:W-:Y:S01]  /*6bc0*/  FMUL R28, R47.reuse, R32 ;  /* 0x000000202f1c7220 */ /* 0x040fe20000400000 */
[--C-:B------:R-:W-:Y:S01]  /*6bd0*/  HADD2.F32 R32, -RZ, R58.reuse.H0_H0 ;  /* 0x2000003aff207230 */ /* 0x100fe20000004100 */
[----:B------:R-:W-:Y:S01]  /*6be0*/  F2FP.F16.F32.PACK_AB R52, R2, R0 ;  /* 0x000000000234723e */ /* 0x000fe200000000ff */
[----:B------:R-:W-:Y:S02]  /*6bf0*/  HADD2.F32 R0, -RZ, R58.H1_H1 ;  /* 0x3000003aff007230 */ /* 0x000fe40000004100 */
[----:B------:R-:W-:Y:S01]  /*6c00*/  FMUL R5, R47, R9 ;  /* 0x000000092f057220 */ /* 0x000fe20000400000 */
[--C-:B------:R-:W-:Y:S02]  /*6c10*/  HADD2.F32 R2, -RZ, R59.reuse.H0_H0 ;  /* 0x2000003bff027230 */ /* 0x100fe40000004100 */
[C---:B------:R-:W-:Y:S01]  /*6c20*/  FFMA R7, R49.reuse, R51, R7 ;  /* 0x0000003331077223 */ /* 0x040fe20000000007 */
[C---:B------:R-:W-:Y:S01]  /*6c30*/  FFMA R4, R49.reuse, R32, R4 ;  /* 0x0000002031047223 */ /* 0x040fe20000000004 */
[----:B------:R-:W-:Y:S02]  /*6c40*/  HADD2.F32 R32, -RZ, R59.H1_H1 ;  /* 0x3000003bff207230 */ /* 0x000fe40000004100 */
[----:B------:R-:W-:Y:S01]  /*6c50*/  FFMA R5, R49, R0, R5 ;  /* 0x0000000031057223 */ /* 0x000fe20000000005 */
[--C-:B------:R-:W-:Y:S01]  /*6c60*/  HADD2.F32 R0, -RZ, R60.reuse.H0_H0 ;  /* 0x2000003cff007230 */ /* 0x100fe20000004100 */
[----:B------:R-:W-:Y:S01]  /*6c70*/  F2FP.F16.F32.PACK_AB R53, R7, R3 ;  /* 0x000000030735723e */ /* 0x000fe200000000ff */
[----:B------:R-:W-:Y:S01]  /*6c80*/  FMUL R6, R47, R10 ;  /* 0x0000000a2f067220 */ /* 0x000fe20000400000 */
[--C-:B------:R-:W-:Y:S01]  /*6c90*/  HADD2.F32 R3, -RZ, R61.reuse.H0_H0 ;  /* 0x2000003dff037230 */ /* 0x100fe20000004100 */
[----:B------:R-:W-:Y:S01]  /*6ca0*/  F2FP.F16.F32.PACK_AB R54, R5, R4 ;  /* 0x000000040536723e */ /* 0x000fe200000000ff */
[----:B------:R-:W-:Y:S01]  /*6cb0*/  FMUL R11, R47, R11 ;  /* 0x0000000b2f0b7220 */ /* 0x000fe20000400000 */
[----:B------:R-:W-:Y:S01]  /*6cc0*/  FFMA R6, R49, R2, R6 ;  /* 0x0000000231067223 */ /* 0x000fe20000000006 */
[----:B------:R-:W-:Y:S02]  /*6cd0*/  HADD2.F32 R2, -RZ, R60.H1_H1 ;  /* 0x3000003cff027230 */ /* 0x000fe40000004100 */
[----:B------:R-:W-:Y:S01]  /*6ce0*/  FMUL R9, R47, R13 ;  /* 0x0000000d2f097220 */ /* 0x000fe20000400000 */
[C---:B------:R-:W-:Y:S01]  /*6cf0*/  FFMA R11, R49.reuse, R32, R11 ;  /* 0x00000020310b7223 */ /* 0x040fe2000000000b */
[----:B------:R-:W-:Y:S01]  /*6d00*/  FFMA R8, R49, R0, R8 ;  /* 0x0000000031087223 */ /* 0x000fe20000000008 */
[C---:B------:R-:W-:Y:S01]  /*6d10*/  FMUL R10, R47.reuse, R14 ;  /* 0x0000000e2f0a7220 */ /* 0x040fe20000400000 */
[----:B------:R-:W-:Y:S02]  /*6d20*/  HADD2.F32 R0, -RZ, R61.H1_H1 ;  /* 0x3000003dff007230 */ /* 0x000fe40000004100 */
[----:B------:R-:W-:Y:S01]  /*6d30*/  FMUL R15, R47, R15 ;  /* 0x0000000f2f0f7220 */ /* 0x000fe20000400000 */
[C---:B------:R-:W-:Y:S01]  /*6d40*/  FFMA R9, R49.reuse, R2, R9 ;  /* 0x0000000231097223 */ /* 0x040fe20000000009 */
[C---:B------:R-:W-:Y:S01]  /*6d50*/  FFMA R10, R49.reuse, R3, R10 ;  /* 0x00000003310a7223 */ /* 0x040fe2000000000a */
[--C-:B------:R-:W-:Y:S02]  /*6d60*/  HADD2.F32 R2, -RZ, R62.reuse.H0_H0 ;  /* 0x2000003eff027230 */ /* 0x100fe40000004100 */
[----:B------:R-:W-:Y:S01]  /*6d70*/  FFMA R15, R49, R0, R15 ;  /* 0x00000000310f7223 */ /* 0x000fe2000000000f */
[----:B------:R-:W-:Y:S02]  /*6d80*/  HADD2.F32 R3, -RZ, R62.H1_H1 ;  /* 0x3000003eff037230 */ /* 0x000fe40000004100 */
[C---:B------:R-:W-:Y:S01]  /*6d90*/  FMUL R13, R47.reuse, R17 ;  /* 0x000000112f0d7220 */ /* 0x040fe20000400000 */
[--C-:B------:R-:W-:Y:S02]  /*6da0*/  HADD2.F32 R0, -RZ, R63.reuse.H0_H0 ;  /* 0x2000003fff007230 */ /* 0x100fe40000004100 */
[----:B------:R-:W-:Y:S01]  /*6db0*/  FMUL R14, R47, R18 ;  /* 0x000000122f0e7220 */ /* 0x000fe20000400000 */
[C---:B------:R-:W-:Y:S01]  /*6dc0*/  FFMA R12, R49.reuse, R2, R12 ;  /* 0x00000002310c7223 */ /* 0x040fe2000000000c */
[C---:B------:R-:W-:Y:S01]  /*6dd0*/  FFMA R13, R49.reuse, R3, R13 ;  /* 0x00000003310d7223 */ /* 0x040fe2000000000d */
[----:B------:R-:W-:Y:S02]  /*6de0*/  HADD2.F32 R2, -RZ, R63.H1_H1 ;  /* 0x3000003fff027230 */ /* 0x000fe40000004100 */
[----:B------:R-:W-:Y:S01]  /*6df0*/  FFMA R14, R49, R0, R14 ;  /* 0x00000000310e7223 */ /* 0x000fe2000000000e */
[C---:B------:R-:W-:Y:S01]  /*6e00*/  FMUL R19, R47.reuse, R19 ;  /* 0x000000132f137220 */ /* 0x040fe20000400000 */
[--C-:B------:R-:W-:Y:S02]  /*6e10*/  HADD2.F32 R0, -RZ, R68.reuse.H0_H0 ;  /* 0x20000044ff007230 */ /* 0x100fe40000004100 */
[----:B------:R-:W-:Y:S01]  /*6e20*/  FMUL R17, R47, R21 ;  /* 0x000000152f117220 */ /* 0x000fe20000400000 */
[--C-:B------:R-:W-:Y:S02]  /*6e30*/  HADD2.F32 R3, -RZ, R69.reuse.H0_H0 ;  /* 0x20000045ff037230 */ /* 0x100fe40000004100 */
[C---:B------:R-:W-:Y:S01]  /*6e40*/  FFMA R19, R49.reuse, R2, R19 ;  /* 0x0000000231137223 */ /* 0x040fe20000000013 */
[----:B------:R-:W-:Y:S02]  /*6e50*/  HADD2.F32 R2, -RZ, R68.H1_H1 ;  /* 0x30000044ff027230 */ /* 0x000fe40000004100 */
        /* <DEDUP_REMOVED lines=9> */
[----:B------:R-:W-:Y:S01]  /*6ef0*/  FMUL R21, R47, R25 ;  /* 0x000000192f157220 */ /* 0x000fe20000400000 */
[----:B------:R-:W-:Y:S01]  /*6f00*/  F2FP.F16.F32.PACK_AB R55, R11, R6 ;  /* 0x000000060b37723e */ /* 0x000fe200000000ff */
[--C-:B------:R-:W-:Y:S02]  /*6f10*/  HADD2.F32 R3, -RZ, R71.reuse.H0_H0 ;  /* 0x20000047ff037230 */ /* 0x100fe40000004100 */
[----:B------:R-:W-:Y:S01]  /*6f20*/  FMUL R22, R47, R26 ;  /* 0x0000001a2f167220 */ /* 0x000fe20000400000 */
[C---:B------:R-:W-:Y:S01]  /*6f30*/  FFMA R20, R49.reuse, R2, R20 ;  /* 0x0000000231147223 */ /* 0x040fe20000000014 */
[C---:B------:R-:W-:Y:S01]  /*6f40*/  FFMA R21, R49.reuse, R0, R21 ;  /* 0x0000000031157223 */ /* 0x040fe20000000015 */
[----:B------:R1:W-:Y:S01]  /*6f50*/  STS.128 [R100+0x2000], R52 ;  /* 0x0020003464007388 */ /* 0x0003e20000000c00 */
[----:B------:R-:W-:Y:S02]  /*6f60*/  HADD2.F32 R0, -RZ, R71.H1_H1 ;  /* 0x30000047ff007230 */ /* 0x000fe40000004100 */
[----:B------:R-:W-:Y:S01]  /*6f70*/  FFMA R22, R49, R3, R22 ;  /* 0x0000000331167223 */ /* 0x000fe20000000016 */
[----:B------:R-:W-:Y:S01]  /*6f80*/  FMUL R27, R47, R27 ;  /* 0x0000001b2f1b7220 */ /* 0x000fe20000400000 */
[--C-:B------:R-:W-:Y:S01]  /*6f90*/  HADD2.F32 R2, -RZ, R76.reuse.H0_H0 ;  /* 0x2000004cff027230 */ /* 0x100fe20000004100 */
[----:B------:R-:W-:Y:S01]  /*6fa0*/  F2FP.F16.F32.PACK_AB R8, R9, R8 ;  /* 0x000000080908723e */ /* 0x000fe200000000ff */
[----:B------:R-:W-:Y:S01]  /*6fb0*/  HADD2.F32 R3, -RZ, R76.H1_H1 ;  /* 0x3000004cff037230 */ /* 0x000fe20000004100 */
[----:B------:R-:W-:Y:S01]  /*6fc0*/  F2FP.F16.F32.PACK_AB R9, R15, R10 ;  /* 0x0000000a0f09723e */ /* 0x000fe200000000ff */
[----:B------:R-:W-:Y:S01]  /*6fd0*/  FMUL R25, R47, R29 ;  /* 0x0000001d2f197220 */ /* 0x000fe20000400000 */
[--C-:B------:R-:W-:Y:S01]  /*6fe0*/  HADD2.F32 R4, -RZ, R77.reuse.H0_H0 ;  /* 0x2000004dff047230 */ /* 0x100fe20000004100 */
[----:B------:R-:W-:Y:S01]  /*6ff0*/  F2FP.F16.F32.PACK_AB R10, R13, R12 ;  /* 0x0000000c0d0a723e */ /* 0x000fe200000000ff */
[----:B------:R-:W-:Y:S01]  /*7000*/  FMUL R26, R47, R30 ;  /* 0x0000001e2f1a7220 */ /* 0x000fe20000400000 */
[----:B------:R-:W-:Y:S01]  /*7010*/  F2FP.F16.F32.PACK_AB R11, R19, R14 ;  /* 0x0000000e130b723e */ /* 0x000fe200000000ff */
[C---:B------:R-:W-:Y:S01]  /*7020*/  FFMA R27, R49.reuse, R0, R27 ;  /* 0x00000000311b7223 */ /* 0x040fe2000000001b */
[C---:B------:R-:W-:Y:S01]  /*7030*/  FFMA R24, R49.reuse, R2, R24 ;  /* 0x0000000231187223 */ /* 0x040fe20000000018 */
[----:B------:R-:W-:Y:S02]  /*7040*/  HADD2.F32 R0, -RZ, R77.H1_H1 ;  /* 0x3000004dff007230 */ /* 0x000fe40000004100 */
[----:B------:R-:W-:Y:S01]  /*7050*/  FFMA R25, R49, R3, R25 ;  /* 0x0000000331197223 */ /* 0x000fe20000000019 */
[----:B------:R1:W-:Y:S01]  /*7060*/  STS.128 [R99+0x2010], R8 ;  /* 0x0020100863007388 */ /* 0x0003e20000000c00 */
[----:B------:R-:W-:Y:S01]  /*7070*/  FMUL R31, R47, R31 ;  /* 0x0000001f2f1f7220 */ /* 0x000fe20000400000 */
[--C-:B------:R-:W-:Y:S02]  /*7080*/  HADD2.F32 R2, -RZ, R78.reuse.H0_H0 ;  /* 0x2000004eff027230 */ /* 0x100fe40000004100 */
[----:B------:R-:W-:Y:S01]  /*7090*/  FFMA R26, R49, R4, R26 ;  /* 0x00000004311a7223 */ /* 0x000fe2000000001a */
[----:B------:R-:W-:Y:S02]  /*70a0*/  HADD2.F32 R3, -RZ, R78.H1_H1 ;  /* 0x3000004eff037230 */ /* 0x000fe40000004100 */
[----:B------:R-:W-:Y:S01]  /*70b0*/  FMUL R29, R47, R33 ;  /* 0x000000212f1d7220 */ /* 0x000fe20000400000 */
[--C-:B------:R-:W-:Y:S01]  /*70c0*/  HADD2.F32 R4, -RZ, R79.reuse.H0_H0 ;  /* 0x2000004fff047230 */ /* 0x100fe20000004100 */
[----:B------:R-:W-:Y:S01]  /*70d0*/  F2FP.F16.F32.PACK_AB R16, R17, R16 ;  /* 0x000000101110723e */ /* 0x000fe200000000ff */
[----:B------:R-:W-:Y:S01]  /*70e0*/  FMUL R30, R47, R34 ;  /* 0x000000222f1e7220 */ /* 0x000fe20000400000 */
        /* <DEDUP_REMOVED lines=14> */
[----:B------:R-:W-:Y:S02]  /*71d0*/  F2FP.F16.F32.PACK_AB R27, R35, R30 ;  /* 0x0000001e231b723e */ /* 0x000fe400000000ff */
[----:B------:R-:W-:Y:S02]  /*71e0*/  LEA R0, R65, UR48, 0x3 ;  /* 0x0000003041007c11 */ /* 0x000fe4000f8e18ff */
[----:B------:R-:W-:Y:S01]  /*71f0*/  @P6 SHF.L.U32 R2, R97, 0x1f, RZ ;  /* 0x0000001f61026819 */ /* 0x000fe200000006ff */
        /* <DEDUP_REMOVED lines=9> */
[----:B------:R-:W-:Y:S02]  /*7290*/  UIADD3 UR8, UP0, UPT, UR52, 0x680, URZ ;  /* 0x0000068034087890 */ /* 0x000fe4000ff1e0ff */
[----:B------:R-:W-:Y:S02]  /*72a0*/  UIADD3 UR5, UPT, UPT, UR41, 0x20, URZ ;  /* 0x0000002029057890 */ /* 0x000fe4000fffe0ff */
[----:B------:R-:W-:Y:S02]  /*72b0*/  UIADD3 UR4, UPT, UPT, UR48, 0x2200, URZ ;  /* 0x0000220030047890 */ /* 0x000fe4000fffe0ff */
[----:B------:R-:W-:Y:S01]  /*72c0*/  UIADD3.X UR9, UPT, UPT, URZ, UR53, URZ, UP0, !UPT ;  /* 0x00000035ff097290 */ /* 0x000fe200087fe4ff */
[----:B------:R-:W-:Y:S01]  /*72d0*/  UMOV UR6, UR42 ;  /* 0x0000002a00067c82 */ /* 0x000fe20008000000 */
[----:B------:R-:W-:Y:S07]  /*72e0*/  UMOV UR7, UR36 ;  /* 0x0000002400077c82 */ /* 0x000fee0008000000 */
[----:B------:R2:W-:Y:S01]  /*72f0*/  UTMASTG.3D [UR4], [UR8] ;  /* 0x00000004080073b5 */ /* 0x0005e20008010000 */
[----:B------:R0:W-:Y:S01]  /*7300*/  UTMACMDFLUSH ;  /* 0x00000000000079b7 */ /* 0x0001e20000000000 */
[----:B--2---:R-:W-:Y:S04]  /*7310*/  DEPBAR.LE SB0, 0x1 ;  /* 0x000080400000791a */ /* 0x004fe80000000000 */
.L_x_107:
[----:B------:R-:W-:Y:S05]  /*7320*/  BSYNC.RECONVERGENT B0 ;  /* 0x0000000000007941 */ /* 0x000fea0003800200 */
.L_x_106:
[----:B------:R-:W-:Y:S01]  /*7330*/  BAR.SYNC.DEFER_BLOCKING 0x1, 0x80 ;  /* 0x0042000000007b1d */ /* 0x000fe20000010000 */
[----:B------:R-:W-:Y:S04]  /*7340*/  UIADD3 UR40, UPT, UPT, UR51, 0x1, URZ ;  /* 0x0000000133287890 */ /* 0x000fe8000fffe0ff */
[----:B------:R-:W-:Y:S04]  /*7350*/  UISETP.NE.AND UP0, UPT, UR40, 0x4, UPT ;  /* 0x000000042800788c */ /* 0x000fe8000bf05270 */
[----:B------:R-:W-:Y:S01]  /*7360*/  USEL UR40, UR40, URZ, UP0 ;  /* 0x000000ff28287287 */ /* 0x000fe20008000000 */
[----:B------:R2:W-:Y:S01]  /*7370*/  @P6 SYNCS.ARRIVE.TRANS64.RED.A1T0 RZ, [R72+URZ], RZ ;  /* 0x000000ff48ff69a7 */ /* 0x0005e200081004ff */
[----:B------:R-:W-:Y:S01]  /*7380*/  BSSY B1, `(.L_x_108) ;  /* 0x0000017000017945 */ /* 0x000fe20003800000 */
[----:B------:R-:W4:Y:S02]  /*7390*/  @P6 SYNCS.PHASECHK.TRANS64.TRYWAIT P0, [R0+URZ+0x30], R2 ;  /* 0x00003002000065a7 */ /* 0x000f2400080011ff */
[----:B----4-:R-:W-:Y:S01]  /*73a0*/  @P6 SEL R66, RZ, 0x1, !P0 ;  /* 0x00000001ff426807 */ /* 0x010fe20004000000 */
[----:B--2---:R-:W-:Y:S06]  /*73b0*/  @!P6 BRA `(.L_x_109) ;  /* 0x00000000004ce947 */ /* 0x004fec0003800000 */
        /* <DEDUP_REMOVED lines=9> */
[----:B------:R-:W-:Y:S04]  /*7450*/  SHF.L.U32 R6, R97, 0x1f, RZ ;  /* 0x0000001f61067819 */ /* 0x000fe800000006ff */
[----:B------:R-:W2:Y:S02]  /*7460*/  SYNCS.PHASECHK.TRANS64.TRYWAIT P0, [R0+URZ+0x30], R6 ;  /* 0x00003006000075a7 */ /* 0x000ea400080011ff */
[----:B--2---:R-:W-:Y:S05]  /*7470*/  @!P0 BRA `(.L_x_112) ;  /* 0x00000024004c8947 */ /* 0x004fea0003800000 */
.L_x_111:
[----:B------:R-:W-:Y:S05]  /*7480*/  BSYNC B0 ;  /* 0x0000000000007941 */ /* 0x000fea0003800000 */
.L_x_110:
[----:B------:R-:W-:Y:S02]  /*7490*/  ISETP.NE.AND P0, PT, R67, RZ, PT ;  /* 0x000000ff4300720c */ /* 0x000fe40003f05270 */
[----:B------:R-:W-:Y:S11]  /*74a0*/  IADD3 R65, PT, PT, R65, 0x1, RZ ;  /* 0x0000000141417810 */ /* 0x000ff60007ffe0ff */
[----:B------:R4:W1:Y:S04]  /*74b0*/  @P0 LDS.128 R56, [R5] ;  /* 0x0000000005380984 */ /* 0x0008680000000c00 */
[----:B------:R4:W1:Y:S04]  /*74c0*/  @P0 LDS.128 R60, [R4+0x10] ;  /* 0x00001000043c0984 */ /* 0x0008680000000c00 */
[----:B------:R4:W1:Y:S04]  /*74d0*/  @P0 LDS.128 R68, [R3+0x20] ;  /* 0x0000200003440984 */ /* 0x0008680000000c00 */
[----:B------:R4:W1:Y:S02]  /*74e0*/  @P0 LDS.128 R76, [R2+0x30] ;  /* 0x00003000024c0984 */ /* 0x0008640000000c00 */
.L_x_109:
[----:B------:R-:W-:Y:S05]  /*74f0*/  BSYNC B1 ;  /* 0x0000000000017941 */ /* 0x000fea0003800000 */
.L_x_108:
        /* <DEDUP_REMOVED lines=21> */
.L_x_113:
        /* <DEDUP_REMOVED lines=146> */
.L_x_115:
[----:B------:R-:W-:Y:S05]  /*7f70*/  BSYNC.RECONVERGENT B0 ;  /* 0x0000000000007941 */ /* 0x000fea0003800200 */
.L_x_114:
        /* <DEDUP_REMOVED lines=21> */
.L_x_119:
[----:B------:R-:W-:Y:S05]  /*80d0*/  BSYNC B0 ;  /* 0x0000000000007941 */ /* 0x000fea0003800000 */
.L_x_118:
[----:B------:R-:W-:Y:S11]  /*80e0*/  ISETP.NE.AND P0, PT, R67, RZ, PT ;  /* 0x000000ff4300720c */ /* 0x000ff60003f05270 */
[----:B------:R-:W-:Y:S02]  /*80f0*/  @!UPT UIADD3 URZ, UPT, UPT, URZ, URZ, URZ ;  /* 0x000000fffffff290 */ /* 0x000fe4000fffe0ff */
[----:B------:R4:W1:Y:S04]  /*8100*/  @P0 LDS.128 R56, [R4] ;  /* 0x0000000004380984 */ /* 0x0008680000000c00 */
[----:B------:R4:W1:Y:S04]  /*8110*/  @P0 LDS.128 R60, [R3+0x10] ;  /* 0x00001000033c0984 */ /* 0x0008680000000c00 */
[----:B------:R4:W1:Y:S04]  /*8120*/  @P0 LDS.128 R68, [R2+0x20] ;  /* 0x0000200002440984 */ /* 0x0008680000000c00 */
[----:B------:R4:W1:Y:S02]  /*8130*/  @P0 LDS.128 R76, [R65+0x30] ;  /* 0x00003000414c0984 */ /* 0x0008640000000c00 */
.L_x_117:
[----:B------:R-:W-:Y:S05]  /*8140*/  BSYNC B1 ;  /* 0x0000000000017941 */ /* 0x000fea0003800000 */
.L_x_116:
        /* <DEDUP_REMOVED lines=21> */
.L_x_121:
[----:B------:R-:W-:Y:S01]  /*82a0*/  ISETP.NE.AND P0, PT, R102, RZ, PT ;  /* 0x000000ff6600720c */ /* 0x000fe20003f05270 */
[----:B------:R-:W-:Y:S05]  /*82b0*/  WARPSYNC.ALL ;  /* 0x0000000000007948 */ /* 0x000fea0003800000 */
[----:B------:R-:W-:Y:S01]  /*82c0*/  R2UR UR4, R48 ;  /* 0x00000000300472ca */ /* 0x000fe200000e0000 */
[--C-:B-1----:R-:W-:Y:S01]  /*82d0*/  HADD2.F32 R0, -RZ, R56.reuse.H0_H0 ;  /* 0x20000038ff007230 */ /* 0x102fe20000004100 */
[----:B------:R-:W-:Y:S01]  /*82e0*/  R2UR UR5, R64 ;  /* 0x00000000400572ca */ /* 0x000fe200000e0000 */
[----:B----4-:R-:W-:Y:S01]  /*82f0*/  HADD2.F32 R2, -RZ, R56.H1_H1 ;  /* 0x30000038ff027230 */ /* 0x010fe20000004100 */
[----:B------:R-:W-:Y:S01]  /*8300*/  BSSY.RECONVERGENT B0, `(.L_x_122) ;  /* 0x0000089000007945 */ /* 0x000fe20003800200 */
[--C-:B------:R-:W-:Y:S02]  /*8310*/  HADD2.F32 R3, -RZ, R57.reuse.H0_H0 ;  /* 0x20000039ff037230 */ /* 0x100fe40000004100 */
[----:B------:R-:W-:Y:S02]  /*8320*/  HADD2.F32 R48, -RZ, R57.H1_H1 ;  /* 0x30000039ff307230 */ /* 0x000fe40000004100 */
[--C-:B------:R-:W-:Y:S02]  /*8330*/  HADD2.F32 R50, -RZ, R58.reuse.H0_H0 ;  /* 0x2000003aff327230 */ /* 0x100fe40000004100 */
[----:B------:R-:W-:Y:S02]  /*8340*/  HADD2.F32 R51, -RZ, R58.H1_H1 ;  /* 0x3000003aff337230 */ /* 0x000fe40000004100 */
[----:B------:R-:W1:Y:S01]  /*8350*/  LDTM.x32 R4, tmem[UR4+0x60] ;  /* 0x00006004000479ee */ /* 0x000e6200082c0000 */
[----:B------:R-:W-:Y:S01]  /*8360*/  NOP ;  /* 0x0000000000007918 */ /* 0x000fe20000000000 */
[----:B------:R-:W-:Y:S01]  /*8370*/  UIADD3 UR5, UPT, UPT, UR5, 0xc0, URZ ;  /* 0x000000c005057890 */ /* 0x000fe2000fffe0ff */
[--C-:B------:R-:W-:Y:S02]  /*8380*/  HADD2.F32 R52, -RZ, R59.reuse.H0_H0 ;  /* 0x2000003bff347230 */ /* 0x100fe40000004100 */
[----:B------:R-:W-:Y:S01]  /*8390*/  HADD2.F32 R53, -RZ, R59.H1_H1 ;  /* 0x3000003bff357230 */ /* 0x000fe20000004100 */
[----:B------:R-:W-:Y:S01]  /*83a0*/  UPRMT UR5, UR37, 0x654, UR5 ;  /* 0x0000065425057896 */ /* 0x000fe20008000005 */
[--C-:B------:R-:W-:Y:S02]  /*83b0*/  HADD2.F32 R54, -RZ, R60.reuse.H0_H0 ;  /* 0x2000003cff367230 */ /* 0x100fe40000004100 */
[----:B------:R-:W-:Y:S02]  /*83c0*/  HADD2.F32 R55, -RZ, R60.H1_H1 ;  /* 0x3000003cff377230 */ /* 0x000fe40000004100 */
[--C-:B------:R-:W-:Y:S02]  /*83d0*/  HADD2.F32 R56, -RZ, R61.reuse.H0_H0 ;  /* 0x2000003dff387230 */ /* 0x100fe40000004100 */
[----:B------:R-:W-:Y:S02]  /*83e0*/  HADD2.F32 R57, -RZ, R61.H1_H1 ;  /* 0x3000003dff397230 */ /* 0x000fe40000004100 */
[----:B-1----:R-:W-:Y:S01]  /*83f0*/  SYNCS.ARRIVE.TRANS64.RED.A1T0 RZ, [UR5], RZ ;  /* 0x000000ffffff79a7 */ /* 0x002fe20008100405 */
[--C-:B------:R-:W-:Y:S02]  /*8400*/  HADD2.F32 R58, -RZ, R62.reuse.H0_H0 ;  /* 0x2000003eff3a7230 */ /* 0x100fe40000004100 */
[----:B------:R-:W-:Y:S02]  /*8410*/  HADD2.F32 R59, -RZ, R62.H1_H1 ;  /* 0x3000003eff3b7230 */ /* 0x000fe40000004100 */
[--C-:B------:R-:W-:Y:S02]  /*8420*/  HADD2.F32 R60, -RZ, R63.reuse.H0_H0 ;  /* 0x2000003fff3c7230 */ /* 0x100fe40000004100 */
[----:B------:R-:W-:Y:S02]  /*8430*/  HADD2.F32 R61, -RZ, R63.H1_H1 ;  /* 0x3000003fff3d7230 */ /* 0x000fe40000004100 */
[C---:B------:R-:W-:Y:S01]  /*8440*/  FMUL R4, R47.reuse, R4 ;  /* 0x000000042f047220 */ /* 0x040fe20000400000 */
[C---:B------:R-:W-:Y:S01]  /*8450*/  FMUL R5, R47.reuse, R5 ;  /* 0x000000052f057220 */ /* 0x040fe20000400000 */
[C---:B------:R-:W-:Y:S01]  /*8460*/  FMUL R6, R47.reuse, R6 ;  /* 0x000000062f067220 */ /* 0x040fe20000400000 */
[----:B------:R-:W-:Y:S01]  /*8470*/  FMUL R7, R47, R7 ;  /* 0x000000072f077220 */ /* 0x000fe20000400000 */
[C---:B------:R-:W-:Y:S01]  /*8480*/  FFMA R4, R49.reuse, R0, R4 ;  /* 0x0000000031047223 */ /* 0x040fe20000000004 */
[C---:B------:R-:W-:Y:S01]  /*8490*/  FFMA R5, R49.reuse, R2, R5 ;  /* 0x0000000231057223 */ /* 0x040fe20000000005 */
[C---:B------:R-:W-:Y:S01]  /*84a0*/  FFMA R6, R49.reuse, R3, R6 ;  /* 0x0000000331067223 */ /* 0x040fe20000000006 */
[----:B------:R-:W-:Y:S01]  /*84b0*/  FFMA R7, R49, R48, R7 ;  /* 0x0000003031077223 */ /* 0x000fe20000000007 */
[C---:B------:R-:W-:Y:S01]  /*84c0*/  FMUL R8, R47.reuse, R8 ;  /* 0x000000082f087220 */ /* 0x040fe20000400000 */
[----:B------:R-:W-:Y:S01]  /*84d0*/  FMUL R9, R47, R9 ;  /* 0x000000092f097220 */ /* 0x000fe20000400000 */
[----:B------:R-:W-:Y:S01]  /*84e0*/  F2FP.F16.F32.PACK_AB R4, R5, R4 ;  /* 0x000000040504723e */ /* 0x000fe200000000ff */
[----:B------:R-:W-:Y:S01]  /*84f0*/  FMUL R0, R47, R10 ;  /* 0x0000000a2f007220 */ /* 0x000fe20000400000 */
[----:B------:R-:W-:Y:S01]  /*8500*/  F2FP.F16.F32.PACK_AB R5, R7, R6 ;  /* 0x000000060705723e */ /* 0x000fe200000000ff */
[C---:B------:R-:W-:Y:S01]  /*8510*/  FFMA R8, R49.reuse, R50, R8 ;  /* 0x0000003231087223 */ /* 0x040fe20000000008 */
[C---:B------:R-:W-:Y:S01]  /*8520*/  FFMA R9, R49.reuse, R51, R9 ;  /* 0x0000003331097223 */ /* 0x040fe20000000009 */
[----:B------:R-:W-:Y:S01]  /*8530*/  FFMA R0, R49, R52, R0 ;  /* 0x0000003431007223 */ /* 0x000fe20000000000 */
[C---:B------:R-:W-:Y:S01]  /*8540*/  FMUL R2, R47.reuse, R11 ;  /* 0x0000000b2f027220 */ /* 0x040fe20000400000 */
[C---:B------:R-:W-:Y:S01]  /*8550*/  FMUL R3, R47.reuse, R12 ;  /* 0x0000000c2f037220 */ /* 0x040fe20000400000 */
[----:B------:R-:W-:Y:S01]  /*8560*/  FMUL R10, R47, R13 ;  /* 0x0000000d2f0a7220 */ /* 0x000fe20000400000 */
[----:B------:R-:W-:Y:S01]  /*8570*/  F2FP.F16.F32.PACK_AB R6, R9, R8 ;  /* 0x000000080906723e */ /* 0x000fe200000000ff */
[C---:B------:R-:W-:Y:S01]  /*8580*/  FFMA R2, R49.reuse, R53, R2 ;  /* 0x0000003531027223 */ /* 0x040fe20000000002 */
[C---:B------:R-:W-:Y:S01]  /*8590*/  FFMA R3, R49.reuse, R54, R3 ;  /* 0x0000003631037223 */ /* 0x040fe20000000003 */
[----:B------:R-:W-:Y:S01]  /*85a0*/  FFMA R10, R49, R55, R10 ;  /* 0x00000037310a7223 */ /* 0x000fe2000000000a */
[C---:B------:R-:W-:Y:S01]  /*85b0*/  FMUL R11, R47.reuse, R14 ;  /* 0x0000000e2f0b7220 */ /* 0x040fe20000400000 */
[C---:B------:R-:W-:Y:S01]  /*85c0*/  FMUL R15, R47.reuse, R15 ;  /* 0x0000000f2f0f7220 */ /* 0x040fe20000400000 */
[C---:B------:R-:W-:Y:S01]  /*85d0*/  FMUL R12, R47.reuse, R16 ;  /* 0x000000102f0c7220 */ /* 0x040fe20000400000 */
[----:B------:R-:W-:Y:S01]  /*85e0*/  FMUL R13, R47, R17 ;  /* 0x000000112f0d7220 */ /* 0x000fe20000400000 */
[----:B------:R-:W-:Y:S01]  /*85f0*/  FFMA R11, R49, R56, R11 ;  /* 0x00000038310b7223 */ /* 0x000fe2000000000b */
[----:B------:R-:W-:Y:S01]  /*8600*/  FMUL R14, R47, R18 ;  /* 0x000000122f0e7220 */ /* 0x000fe20000400000 */
[----:B------:R-:W-:Y:S01]  /*8610*/  FFMA R15, R49, R57, R15 ;  /* 0x00000039310f7223 */ /* 0x000fe2000000000f */
[--C-:B------:R-:W-:Y:S02]  /*8620*/  HADD2.F32 R62, -RZ, R68.reuse.H0_H0 ;  /* 0x20000044ff3e7230 */ /* 0x100fe40000004100 */
[----:B------:R-:W-:Y:S01]  /*8630*/  FMUL R19, R47, R19 ;  /* 0x000000132f137220 */ /* 0x000fe20000400000 */
[----:B------:R-:W-:Y:S01]  /*8640*/  F2FP.F16.F32.PACK_AB R7, R2, R0 ;  /* 0x000000000207723e */ /* 0x000fe200000000ff */
[----:B------:R-:W-:Y:S01]  /*8650*/  FFMA R12, R49, R58, R12 ;  /* 0x0000003a310c7223 */ /* 0x000fe2000000000c */
[----:B------:R-:W-:Y:S02]  /*8660*/  HADD2.F32 R63, -RZ, R68.H1_H1 ;  /* 0x30000044ff3f7230 */ /* 0x000fe40000004100 */
[----:B------:R-:W-:Y:S01]  /*8670*/  FMUL R16, R47, R20 ;  /* 0x000000142f107220 */ /* 0x000fe20000400000 */
[----:B------:R-:W-:Y:S01]  /*8680*/  FFMA R13, R49, R59, R13 ;  /* 0x0000003b310d7223 */ /* 0x000fe2000000000d */
[----:B------:R1:W-:Y:S01]  /*8690*/  STS.128 [R100+0x6000], R4 ;  /* 0x0060000464007388 */ /* 0x0003e20000000c00 */
[--C-:B------:R-:W-:Y:S02]  /*86a0*/  HADD2.F32 R64, -RZ, R69.reuse.H0_H0 ;  /* 0x20000045ff407230 */ /* 0x100fe40000004100 */
[----:B------:R-:W-:Y:S01]  /*86b0*/  FMUL R17, R47, R21 ;  /* 0x000000152f117220 */ /* 0x000fe20000400000 */
[----:B------:R-:W-:Y:S01]  /*86c0*/  FFMA R14, R49, R60, R14 ;  /* 0x0000003c310e7223 */ /* 0x000fe2000000000e */
[----:B------:R-:W-:Y:S02]  /*86d0*/  HADD2.F32 R65, -RZ, R69.H1_H1 ;  /* 0x30000045ff417230 */ /* 0x000fe40000004100 */
[----:B------:R-:W-:Y:S01]  /*86e0*/  FMUL R18, R47, R22 ;  /* 0x000000162f127220 */ /* 0x000fe20000400000 */
[----:B------:R-:W-:Y:S01]  /*86f0*/  FFMA R19, R49, R61, R19 ;  /* 0x0000003d31137223 */ /* 0x000fe20000000013 */
        /* <DEDUP_REMOVED lines=11> */
[----:B------:R-:W-:Y:S01]  /*87b0*/  F2FP.F16.F32.PACK_AB R8, R10, R3 ;  /* 0x000000030a08723e */ /* 0x000fe200000000ff */
[----:B------:R-:W-:Y:S01]  /*87c0*/  FFMA R23, R49, R65, R23 ;  /* 0x0000004131177223 */ /* 0x000fe20000000017 */
[----:B------:R-:W-:Y:S01]  /*87d0*/  F2FP.F16.F32.PACK_AB R9, R15, R11 ;  /* 0x0000000b0f09723e */ /* 0x000fe200000000ff */
[--C-:B------:R-:W-:Y:S02]  /*87e0*/  HADD2.F32 R70, -RZ, R76.reuse.H0_H0 ;  /* 0x2000004cff467230 */ /* 0x100fe40000004100 */
[----:B------:R-:W-:Y:S01]  /*87f0*/  FMUL R27, R47, R27 ;  /* 0x0000001b2f1b7220 */ /* 0x000fe20000400000 */
[----:B------:R-:W-:Y:S01]  /*8800*/  F2FP.F16.F32.PACK_AB R10, R13, R12 ;  /* 0x0000000c0d0a723e */ /* 0x000fe200000000ff */
[----:B------:R-:W-:Y:S01]  /*8810*/  FFMA R20, R49, R66, R20 ;  /* 0x0000004231147223 */ /* 0x000fe20000000014 */
[----:B------:R-:W-:Y:S01]  /*8820*/  F2FP.F16.F32.PACK_AB R11, R19, R14 ;  /* 0x0000000e130b723e */ /* 0x000fe200000000ff */
[----:B------:R-:W-:Y:S02]  /*8830*/  HADD2.F32 R71, -RZ, R76.H1_H1 ;  /* 0x3000004cff477230 */ /* 0x000fe40000004100 */
[----:B------:R-:W-:Y:S01]  /*8840*/  FMUL R24, R47, R28 ;  /* 0x0000001c2f187220 */ /* 0x000fe20000400000 */
[----:B------:R-:W-:Y:S01]  /*8850*/  FFMA R21, R49, R67, R21 ;  /* 0x0000004331157223 */ /* 0x000fe20000000015 */
[--C-:B------:R-:W-:Y:S01]  /*8860*/  HADD2.F32 R72, -RZ, R77.reuse.H0_H0 ;  /* 0x2000004dff487230 */ /* 0x100fe20000004100 */
[----:B------:R1:W-:Y:S01]  /*8870*/  STS.128 [R99+0x6010], R8 ;  /* 0x0060100863007388 */ /* 0x0003e20000000c00 */
        /* <DEDUP_REMOVED lines=49> */
.L_x_123:
[----:B------:R-:W-:Y:S05]  /*8b90*/  BSYNC.RECONVERGENT B0 ;  /* 0x0000000000007941 */ /* 0x000fea0003800200 */
.L_x_122:
[----:B------:R-:W-:Y:S01]  /*8ba0*/  BAR.SYNC.DEFER_BLOCKING 0x1, 0x80 ;  /* 0x0042000000007b1d */ /* 0x000fe20000010000 */
[----:B------:R-:W-:Y:S01]  /*8bb0*/  UISETP.NE.AND UP0, UPT, UR49, -0x4, UPT ;  /* 0xfffffffc3100788c */ /* 0x000fe2000bf05270 */
[----:B------:R-:W-:Y:S08]  /*8bc0*/  IADD3 R45, PT, PT, R45, 0x1, RZ ;  /* 0x000000012d2d7810 */ /* 0x000ff00007ffe0ff */
[----:B------:R-:W-:Y:S05]  /*8bd0*/  BRA.U !UP0, `(.L_x_124) ;  /* 0x0000000108287547 */ /* 0x000fea000b800000 */
[----:B------:R-:W-:Y:S01]  /*8be0*/  ISETP.NE.AND P0, PT, R107, RZ, PT ;  /* 0x000000ff6b00720c */ /* 0x000fe20003f05270 */
[----:B------:R-:W-:Y:S01]  /*8bf0*/  IMAD.U32 R2, RZ, RZ, UR51 ;  /* 0x00000033ff027e24 */ /* 0x000fe2000f8e00ff */
[----:B------:R-:W-:Y:S01]  /*8c00*/  UIADD3 UR51, UPT, UPT, UR51, 0x1, URZ ;  /* 0x0000000133337890 */ /* 0x000fe2000fffe0ff */
[----:B------:R-:W-:Y:S03]  /*8c10*/  IMAD.U32 R0, RZ, RZ, UR37 ;  /* 0x00000025ff007e24 */ /* 0x000fe6000f8e00ff */
[----:B------:R-:W-:Y:S04]  /*8c20*/  UISETP.NE.AND UP0, UPT, UR51, 0x4, UPT ;  /* 0x000000043300788c */ /* 0x000fe8000bf05270 */
[----:B------:R-:W-:Y:S03]  /*8c30*/  USEL UR51, UR51, URZ, UP0 ;  /* 0x000000ff33337287 */ /* 0x000fe60008000000 */
[----:B------:R-:W-:Y:S05]  /*8c40*/  @P0 LEA R2, R2, UR48, 0x3 ;  /* 0x0000003002020c11 */ /* 0x000fea000f8e18ff */
[----:B------:R-:W-:Y:S05]  /*8c50*/  @P0 VIADD R2, R2, 0x50 ;  /* 0x0000005002020836 */ /* 0x000fea0000000000 */
[----:B------:R-:W-:Y:S04]  /*8c60*/  @P0 PRMT R0, R0, 0x654, R2 ;  /* 0x0000065400000816 */ /* 0x000fe80000000002 */
[----:B------:R2:W-:Y:S03]  /*8c70*/  @P0 SYNCS.ARRIVE.TRANS64.RED.A1T0 RZ, [R0+URZ], RZ ;  /* 0x000000ff00ff09a7 */ /* 0x0005e600081004ff */
.L_x_124:
[----:B------:R-:W-:Y:S01]  /*8c80*/  ISETP.NE.AND P2, PT, R103, RZ, PT ;  /* 0x000000ff6700720c */ /* 0x000fe20003f45270 */
[----:B------:R-:W-:Y:S01]  /*8c90*/  UIADD3 UR49, UPT, UPT, UR49, 0x4, URZ ;  /* 0x0000000431317890 */ /* 0x000fe2000fffe0ff */
[----:B------:R-:W-:Y:S01]  /*8ca0*/  ISETP.NE.AND P0, PT, R105, 0x2, PT ;  /* 0x000000026900780c */ /* 0x000fe20003f05270 */
[----:B------:R-:W-:Y:S01]  /*8cb0*/  IMAD.IADD R14, R43, 0x1, R86 ;  /* 0x000000012b0e7824 */ /* 0x000fe200078e0256 */
[----:B------:R-:W-:Y:S01]  /*8cc0*/  ISETP.NE.AND P1, PT, R45, 0x4, PT ;  /* 0x000000042d00780c */ /* 0x000fe20003f25270 */
[----:B------:R-:W-:Y:S01]  /*8cd0*/  IMAD.IADD R15, R44, 0x1, R87 ;  /* 0x000000012c0f7824 */ /* 0x000fe200078e0257 */
[----:B------:R-:W-:Y:S02]  /*8ce0*/  SEL R2, RZ, 0x1, P0 ;  /* 0x00000001ff027807 */ /* 0x000fe40000000000 */
[----:B--2---:R-:W-:Y:S02]  /*8cf0*/  SEL R0, RZ, 0x1, P1 ;  /* 0x00000001ff007807 */ /* 0x004fe40000800000 */
[----:B------:R-:W-:Y:S02]  /*8d00*/  LOP3.LUT R95, R95, R2, RZ, 0x3c, !PT ;  /* 0x000000025f5f7212 */ /* 0x000fe400078e3cff */
[----:B------:R-:W-:Y:S02]  /*8d10*/  LOP3.LUT R96, R96, R0, RZ, 0x3c, !PT ;  /* 0x0000000060607212 */ /* 0x000fe400078e3cff */
[----:B------:R-:W-:Y:S02]  /*8d20*/  @P2 R2UR UR36, R94 ;  /* 0x000000005e2422ca */ /* 0x000fe400000e0000 */
[----:B------:R-:W-:Y:S02]  /*8d30*/  SEL R105, R105, RZ, P0 ;  /* 0x000000ff69697207 */ /* 0x000fe40000000000 */
[----:B------:R-:W-:Y:S01]  /*8d40*/  SEL R45, R45, RZ, P1 ;  /* 0x000000ff2d2d7207 */ /* 0x000fe20000800000 */
[----:B------:R-:W-:Y:S10]  /*8d50*/  @P2 BRA `(.L_x_125) ;  /* 0xffffffc000502947 */ /* 0x000ff4000383ffff */
[----:B------:R-:W-:-:S09]  /*8d60*/  UISETP.NE.AND UP0, UPT, UR50, URZ, UPT ;  /* 0x000000ff3200728c */ /* 0x000fd2000bf05270 */
[----:B------:R-:W-:Y:S05]  /*8d70*/  BRA.U !UP0, `(.L_x_126) ;  /* 0x0000000108487547 */ /* 0x000fea000b800000 */
[----:B------:R-:W2:Y:S02]  /*8d80*/  LDCU.64 UR4, c[0x0][0x890] ;  /* 0x00011200ff0477ac */ /* 0x000ea40008000a00 */
[----:B--2---:R-:W-:-:S04]  /*8d90*/  UISETP.NE.U32.AND UP0, UPT, UR4, URZ, UPT ;  /* 0x000000ff0400728c */ /* 0x004fc8000bf05070 */
[----:B------:R-:W-:-:S09]  /*8da0*/  UISETP.NE.AND.EX UP0, UPT, UR5, URZ, UPT, UP0 ;  /* 0x000000ff0500728c */ /* 0x000fd2000bf05300 */
[----:B------:R-:W-:Y:S05]  /*8db0*/  BRA.U UP0, `(.L_x_127) ;  /* 0x00000001000c7547 */ /* 0x000fea000b800000 */
[----:B------:R-:W-:-:S13]  /*8dc0*/  FSETP.NEU.AND P0, PT, R49, RZ, PT ;  /* 0x000000ff3100720b */ /* 0x000fda0003f0d000 */
[----:B------:R-:W-:Y:S05]  /*8dd0*/  @!P0 EXIT ;  /* 0x000000000000894d */ /* 0x000fea0003800000 */
[----:B------:R-:W-:Y:S05]  /*8de0*/  BRA `(.L_x_126) ;  /* 0x00000000002c7947 */ /* 0x000fea0003800000 */
.L_x_127:
[----:B------:R-:W-:Y:S01]  /*8df0*/  ISETP.NE.AND P0, PT, R104, RZ, PT ;  /* 0x000000ff6800720c */ /* 0x000fe20003f05270 */
[----:B------:R-:W-:-:S12]  /*8e00*/  BSSY.RECONVERGENT B0, `(.L_x_126) ;  /* 0x0000009000007945 */ /* 0x000fd80003800200 */
[----:B------:R-:W-:Y:S05]  /*8e10*/  @P0 BRA `(.L_x_128) ;  /* 0x0000000000140947 */ /* 0x000fea0003800000 */
[----:B------:R-:W2:Y:S02]  /*8e20*/  LDCU.64 UR4, c[0x0][0x888] ;  /* 0x00011100ff0477ac */ /* 0x000ea40008000a00 */
[----:B--2---:R-:W-:-:S04]  /*8e30*/  ISETP.NE.U32.AND P0, PT, RZ, UR4, PT ;  /* 0x00000004ff007c0c */ /* 0x004fc8000bf05070 */
[----:B------:R-:W-:-:S13]  /*8e40*/  ISETP.NE.AND.EX P0, PT, RZ, UR5, PT, P0 ;  /* 0x00000005ff007c0c */ /* 0x000fda000bf05300 */
[----:B------:R-:W-:Y:S05]  /*8e50*/  @!P0 EXIT ;  /* 0x000000000000894d */ /* 0x000fea0003800000 */
[----:B------:R-:W-:Y:S05]  /*8e60*/  BRA `(.L_x_129) ;  /* 0x0000000000087947 */ /* 0x000fea0003800000 */
.L_x_128:
[----:B------:R-:W-:-:S13]  /*8e70*/  FSETP.NEU.AND P0, PT, R49, RZ, PT ;  /* 0x000000ff3100720b */ /* 0x000fda0003f0d000 */
[----:B------:R-:W-:Y:S05]  /*8e80*/  @!P0 EXIT ;  /* 0x000000000000894d */ /* 0x000fea0003800000 */
.L_x_129:
[----:B------:R-:W-:Y:S05]  /*8e90*/  BSYNC.RECONVERGENT B0 ;  /* 0x0000000000007941 */ /* 0x000fea0003800200 */
.L_x_126:
[----:B------:R-:W-:Y:S01]  /*8ea0*/  ULEA UR4, UR51, UR48, 0x3 ;  /* 0x0000003033047291 */ /* 0x000fe2000f8e18ff */
[----:B------:R-:W-:-:S04]  /*8eb0*/  DEPBAR.LE SB0, 0x0 ;  /* 0x000080000000791a */ /* 0x000fc80000000000 */
[----:B------:R-:W-:-:S04]  /*8ec0*/  UIADD3 UR4, UPT, UPT, UR4, 0x50, URZ ;  /* 0x0000005004047890 */ /* 0x000fc8000fffe0ff */
[----:B------:R-:W-:-:S09]  /*8ed0*/  UPRMT UR4, UR37, 0x654, UR4 ;  /* 0x0000065425047896 */ /* 0x000fd20008000004 */
[----:B------:R-:W-:Y:S01]  /*8ee0*/  SYNCS.ARRIVE.TRANS64.RED.A1T0 RZ, [UR4], RZ ;  /* 0x000000ffffff79a7 */ /* 0x000fe20008100404 */
[----:B------:R-:W-:Y:S05]  /*8ef0*/  EXIT ;  /* 0x000000000000794d */ /* 0x000fea0003800000 */
.L_x_19:
[----:B--2---:R2:W1:Y:S02]  /*8f00*/  SYNCS.PHASECHK.TRANS64.TRYWAIT P0, [R2+URZ+0xf0], R3 ;  /* 0x0000f003020075a7 */ /* 0x00446400080011ff */
[----:B-1----:R-:W-:Y:S05]  /*8f10*/  @!P0 NANOSLEEP.SYNCS 0x989680 ;  /* 0x009896800000895d */ /* 0x002fea0003900000 */
[----:B------:R-:W1:Y:S02]  /*8f20*/  @!P0 SYNCS.PHASECHK.TRANS64 P0, [R2+URZ+0xf0], R3 ;  /* 0x0000f003020085a7 */ /* 0x000e6400080010ff */
[----:B-1----:R-:W-:Y:S05]  /*8f30*/  @!P0 BRA `(.L_x_19) ;  /* 0xfffffffc00f08947 */ /* 0x002fea000383ffff */
[----:B------:R-:W-:Y:S05]  /*8f40*/  BRA `(.L_x_130) ;  /* 0xffffff84009c7947 */ /* 0x000fea000383ffff */
.L_x_22:
[----:B-1----:R-:W-:-:S07]  /*8f50*/  MOV R2, UR33 ;  /* 0x0000002100027c02 */ /* 0x002fce0008000f00 */
.L_x_131:
[----:B-1----:R1:W2:Y:S02]  /*8f60*/  SYNCS.PHASECHK.TRANS64.TRYWAIT P0, [R2+URZ+0x18], R4 ;  /* 0x00001804020075a7 */ /* 0x0022a400080011ff */
[----:B--2---:R-:W-:Y:S05]  /*8f70*/  @!P0 NANOSLEEP.SYNCS 0x989680 ;  /* 0x009896800000895d */ /* 0x004fea0003900000 */
[----:B------:R-:W2:Y:S02]  /*8f80*/  @!P0 SYNCS.PHASECHK.TRANS64 P0, [R2+URZ+0x18], R4 ;  /* 0x00001804020085a7 */ /* 0x000ea400080010ff */
[----:B--2---:R-:W-:Y:S05]  /*8f90*/  @!P0 BRA `(.L_x_131) ;  /* 0xfffffffc00f08947 */ /* 0x004fea000383ffff */
[----:B------:R-:W-:Y:S05]  /*8fa0*/  BRA `(.L_x_21) ;  /* 0xffffff8400f07947 */ /* 0x000fea000383ffff */
.L_x_28:
[----:B-1----:R-:W-:-:S07]  /*8fb0*/  MOV R2, UR33 ;  /* 0x0000002100027c02 */ /* 0x002fce0008000f00 */
.L_x_132:
[----:B-1----:R1:W2:Y:S02]  /*8fc0*/  SYNCS.PHASECHK.TRANS64.TRYWAIT P0, [R2+URZ+0x18], R4 ;  /* 0x00001804020075a7 */ /* 0x0022a400080011ff */
[----:B--2---:R-:W-:Y:S05]  /*8fd0*/  @!P0 NANOSLEEP.SYNCS 0x989680 ;  /* 0x009896800000895d */ /* 0x004fea0003900000 */
[----:B------:R-:W2:Y:S02]  /*8fe0*/  @!P0 SYNCS.PHASECHK.TRANS64 P0, [R2+URZ+0x18], R4 ;  /* 0x00001804020085a7 */ /* 0x000ea400080010ff */
[----:B--2---:R-:W-:Y:S05]  /*8ff0*/  @!P0 BRA `(.L_x_132) ;  /* 0xfffffffc00f08947 */ /* 0x004fea000383ffff */
[----:B------:R-:W-:Y:S05]  /*9000*/  BRA `(.L_x_27) ;  /* 0xffffff8800c47947 */ /* 0x000fea000383ffff */
.L_x_32:
[----:B-1----:R1:W2:Y:S02]  /*9010*/  SYNCS.PHASECHK.TRANS64.TRYWAIT P0, [R2+URZ+0x80], R3 ;  /* 0x00008003020075a7 */ /* 0x0022a400080011ff */
[----:B--2---:R-:W-:Y:S05]  /*9020*/  @!P0 NANOSLEEP.SYNCS 0x989680 ;  /* 0x009896800000895d */ /* 0x004fea0003900000 */
[----:B------:R-:W2:Y:S02]  /*9030*/  @!P0 SYNCS.PHASECHK.TRANS64 P0, [R2+URZ+0x80], R3 ;  /* 0x00008003020085a7 */ /* 0x000ea400080010ff */
[----:B--2---:R-:W-:Y:S05]  /*9040*/  @!P0 BRA `(.L_x_32) ;  /* 0xfffffffc00f08947 */ /* 0x004fea000383ffff */
[----:B------:R-:W-:Y:S05]  /*9050*/  BRA `(.L_x_133) ;  /* 0xffffff8c00747947 */ /* 0x000fea000383ffff */
.L_x_36:
[----:B----4-:R-:W-:-:S07]  /*9060*/  MOV R0, UR5 ;  /* 0x0000000500007c02 */ /* 0x010fce0008000f00 */
.L_x_134:
[----:B-1----:R1:W2:Y:S02]  /*9070*/  SYNCS.PHASECHK.TRANS64.TRYWAIT P0, [R0+URZ], R2 ;  /* 0x00000002000075a7 */ /* 0x0022a400080011ff */
[----:B--2---:R-:W-:Y:S05]  /*9080*/  @!P0 NANOSLEEP.SYNCS 0x989680 ;  /* 0x009896800000895d */ /* 0x004fea0003900000 */
[----:B------:R-:W2:Y:S02]  /*9090*/  @!P0 SYNCS.PHASECHK.TRANS64 P0, [R0+URZ], R2 ;  /* 0x00000002000085a7 */ /* 0x000ea400080010ff */
[----:B--2---:R-:W-:Y:S05]  /*90a0*/  @!P0 BRA `(.L_x_134) ;  /* 0xfffffffc00f08947 */ /* 0x004fea000383ffff */
[----:B------:R-:W-:Y:S05]  /*90b0*/  BRA `(.L_x_135) ;  /* 0xffffff9000e47947 */ /* 0x000fea000383ffff */
.L_x_37:
[----:B----4-:R-:W-:-:S07]  /*90c0*/  MOV R0, UR5 ;  /* 0x0000000500007c02 */ /* 0x010fce0008000f00 */
.L_x_136:
[----:B-1----:R1:W2:Y:S02]  /*90d0*/  SYNCS.PHASECHK.TRANS64.TRYWAIT P0, [R0+URZ], R2 ;  /* 0x00000002000075a7 */ /* 0x0022a400080011ff */
[----:B--2---:R-:W-:Y:S05]  /*90e0*/  @!P0 NANOSLEEP.SYNCS 0x989680 ;  /* 0x009896800000895d */ /* 0x004fea0003900000 */
[----:B------:R-:W2:Y:S02]  /*90f0*/  @!P0 SYNCS.PHASECHK.TRANS64 P0, [R0+URZ], R2 ;  /* 0x00000002000085a7 */ /* 0x000ea400080010ff */
[----:B--2---:R-:W-:Y:S05]  /*9100*/  @!P0 BRA `(.L_x_136) ;  /* 0xfffffffc00f08947 */ /* 0x004fea000383ffff */
[----:B------:R-:W-:Y:S05]  /*9110*/  BRA `(.L_x_137) ;  /* 0xffffff9000f07947 */ /* 0x000fea000383ffff */
.L_x_40:
[----:B-1----:R1:W2:Y:S02]  /*9120*/  SYNCS.PHASECHK.TRANS64.TRYWAIT P0, [R0+URZ+0xe0], R4 ;  /* 0x0000e004000075a7 */ /* 0x0022a400080011ff */
[----:B--2---:R-:W-:Y:S05]  /*9130*/  @!P0 NANOSLEEP.SYNCS 0x989680 ;  /* 0x009896800000895d */ /* 0x004fea0003900000 */
[----:B------:R-:W2:Y:S02]  /*9140*/  @!P0 SYNCS.PHASECHK.TRANS64 P0, [R0+URZ+0xe0], R4 ;  /* 0x0000e004000085a7 */ /* 0x000ea400080010ff */
[----:B--2---:R-:W-:Y:S05]  /*9150*/  @!P0 BRA `(.L_x_40) ;  /* 0xfffffffc00f08947 */ /* 0x004fea000383ffff */
[----:B------:R-:W-:Y:S05]  /*9160*/  BRA `(.L_x_138) ;  /* 0xffffff94004c7947 */ /* 0x000fea000383ffff */
.L_x_41:
[----:B------:R-:W-:-:S07]  /*9170*/  MOV R0, UR5 ;  /* 0x0000000500007c02 */ /* 0x000fce0008000f00 */
.L_x_139:
[----:B-1----:R1:W2:Y:S02]  /*9180*/  SYNCS.PHASECHK.TRANS64.TRYWAIT P0, [R0+URZ+0x90], R5 ;  /* 0x00009005000075a7 */ /* 0x0022a400080011ff */
[----:B--2---:R-:W-:Y:S05]  /*9190*/  @!P0 NANOSLEEP.SYNCS 0x989680 ;  /* 0x009896800000895d */ /* 0x004fea0003900000 */
[----:B------:R-:W2:Y:S02]  /*91a0*/  @!P0 SYNCS.PHASECHK.TRANS64 P0, [R0+URZ+0x90], R5 ;  /* 0x00009005000085a7 */ /* 0x000ea400080010ff */
[----:B--2---:R-:W-:Y:S05]  /*91b0*/  @!P0 BRA `(.L_x_139) ;  /* 0xfffffffc00f08947 */ /* 0x004fea000383ffff */
[----:B------:R-:W-:Y:S05]  /*91c0*/  BRA `(.L_x_140) ;  /* 0xffffff94005c7947 */ /* 0x000fea000383ffff */
.L_x_42:
[----:B-1----:R1:W2:Y:S02]  /*91d0*/  SYNCS.PHASECHK.TRANS64.TRYWAIT P1, [R0+URZ+0x80], R4 ;  /* 0x00008004000075a7 */ /* 0x0022a400080211ff */
[----:B--2---:R-:W-:Y:S05]  /*91e0*/  @!P1 NANOSLEEP.SYNCS 0x989680 ;  /* 0x009896800000995d */ /* 0x004fea0003900000 */
[----:B------:R-:W2:Y:S02]  /*91f0*/  @!P1 SYNCS.PHASECHK.TRANS64 P1, [R0+URZ+0x80], R4 ;  /* 0x00008004000095a7 */ /* 0x000ea400080210ff */
[----:B--2---:R-:W-:Y:S05]  /*9200*/  @!P1 BRA `(.L_x_42) ;  /* 0xfffffffc00f09947 */ /* 0x004fea000383ffff */
[----:B------:R-:W-:Y:S05]  /*9210*/  BRA `(.L_x_141) ;  /* 0xffffff94008c7947 */ /* 0x000fea000383ffff */
.L_x_45:
[----:B------:R-:W-:-:S07]  /*9220*/  MOV R0, UR5 ;  /* 0x0000000500007c02 */ /* 0x000fce0008000f00 */
.L_x_142:
[----:B-1----:R1:W2:Y:S02]  /*9230*/  SYNCS.PHASECHK.TRANS64.TRYWAIT P0, [R0+URZ+0x90], R2 ;  /* 0x00009002000075a7 */ /* 0x0022a400080011ff */
[----:B--2---:R-:W-:Y:S05]  /*9240*/  @!P0 NANOSLEEP.SYNCS 0x989680 ;  /* 0x009896800000895d */ /* 0x004fea0003900000 */
[----:B------:R-:W2:Y:S02]  /*9250*/  @!P0 SYNCS.PHASECHK.TRANS64 P0, [R0+URZ+0x90], R2 ;  /* 0x00009002000085a7 */ /* 0x000ea400080010ff */
[----:B--2---:R-:W-:Y:S05]  /*9260*/  @!P0 BRA `(.L_x_142) ;  /* 0xfffffffc00f08947 */ /* 0x004fea000383ffff */
[----:B------:R-:W-:Y:S05]  /*9270*/  BRA `(.L_x_44) ;  /* 0xffffff9400e07947 */ /* 0x000fea000383ffff */
.L_x_52:
[----:B-1----:R1:W2:Y:S02]  /*9280*/  SYNCS.PHASECHK.TRANS64.TRYWAIT P1, [R0+URZ+0x80], R2 ;  /* 0x00008002000075a7 */ /* 0x0022a400080211ff */
[----:B--2---:R-:W-:Y:S05]  /*9290*/  @!P1 NANOSLEEP.SYNCS 0x989680 ;  /* 0x009896800000995d */ /* 0x004fea0003900000 */
[----:B------:R-:W2:Y:S02]  /*92a0*/  @!P1 SYNCS.PHASECHK.TRANS64 P1, [R0+URZ+0x80], R2 ;  /* 0x00008002000095a7 */ /* 0x000ea400080210ff */
[----:B--2---:R-:W-:Y:S05]  /*92b0*/  @!P1 BRA `(.L_x_52) ;  /* 0xfffffffc00f09947 */ /* 0x004fea000383ffff */
[----:B------:R-:W-:Y:S05]  /*92c0*/  BRA `(.L_x_143) ;  /* 0xffffff9c00707947 */ /* 0x000fea000383ffff */
.L_x_53:
[----:B------:R-:W-:-:S07]  /*92d0*/  MOV R2, UR6 ;  /* 0x0000000600027c02 */ /* 0x000fce0008000f00 */
.L_x_144:
[----:B-1----:R1:W2:Y:S02]  /*92e0*/  SYNCS.PHASECHK.TRANS64.TRYWAIT P0, [R2+URZ+0xc0], R0 ;  /* 0x0000c000020075a7 */ /* 0x0022a400080011ff */
[----:B--2---:R-:W-:Y:S05]  /*92f0*/  @!P0 NANOSLEEP.SYNCS 0x989680 ;  /* 0x009896800000895d */ /* 0x004fea0003900000 */
[----:B------:R-:W2:Y:S02]  /*9300*/  @!P0 SYNCS.PHASECHK.TRANS64 P0, [R2+URZ+0xc0], R0 ;  /* 0x0000c000020085a7 */ /* 0x000ea400080010ff */
[----:B--2---:R-:W-:Y:S05]  /*9310*/  @!P0 BRA `(.L_x_144) ;  /* 0xfffffffc00f08947 */ /* 0x004fea000383ffff */
[----:B------:R-:W-:Y:S05]  /*9320*/  BRA `(.L_x_145) ;  /* 0xffffff9c00a87947 */ /* 0x000fea000383ffff */
.L_x_56:
[----:B------:R-:W-:Y:S07]  /*9330*/  MOV R0, UR11 ;  /* 0x0000000b00007c02 */ /* 0x000fee0008000f00 */
.L_x_146:
[----:B-1----:R1:W2:Y:S02]  /*9340*/  SYNCS.PHASECHK.TRANS64.TRYWAIT P0, [R0+URZ], R2 ;  /* 0x00000002000075a7 */ /* 0x0022a400080011ff */
[----:B--2---:R-:W-:Y:S05]  /*9350*/  @!P0 NANOSLEEP.SYNCS 0x989680 ;  /* 0x009896800000895d */ /* 0x004fea0003900000 */
[----:B------:R-:W2:Y:S02]  /*9360*/  @!P0 SYNCS.PHASECHK.TRANS64 P0, [R0+URZ], R2 ;  /* 0x00000002000085a7 */ /* 0x000ea400080010ff */
[----:B--2---:R-:W-:Y:S05]  /*9370*/  @!P0 BRA `(.L_x_146) ;  /* 0xfffffffc00f08947 */ /* 0x004fea000383ffff */
[----:B------:R-:W-:Y:S05]  /*9380*/  BRA `(.L_x_55) ;  /* 0xffffff9c00c47947 */ /* 0x000fea000383ffff */
.L_x_59:
[----:B------:R-:W-:-:S07]  /*9390*/  MOV R0, UR6 ;  /* 0x0000000600007c02 */ /* 0x000fce0008000f00 */
.L_x_147:
[----:B--2---:R2:W4:Y:S02]  /*93a0*/  SYNCS.PHASECHK.TRANS64.TRYWAIT P0, [R0+URZ], R2 ;  /* 0x00000002000075a7 */ /* 0x00452400080011ff */
[----:B----4-:R-:W-:Y:S05]  /*93b0*/  @!P0 NANOSLEEP.SYNCS 0x989680 ;  /* 0x009896800000895d */ /* 0x010fea0003900000 */
[----:B------:R-:W4:Y:S02]  /*93c0*/  @!P0 SYNCS.PHASECHK.TRANS64 P0, [R0+URZ], R2 ;  /* 0x00000002000085a7 */ /* 0x000f2400080010ff */
[----:B----4-:R-:W-:Y:S05]  /*93d0*/  @!P0 BRA `(.L_x_147) ;  /* 0xfffffffc00f08947 */ /* 0x010fea000383ffff */
[----:B------:R-:W-:Y:S05]  /*93e0*/  BRA `(.L_x_148) ;  /* 0xffffffa000f07947 */ /* 0x000fea000383ffff */
.L_x_60:
[----:B------:R-:W-:-:S07]  /*93f0*/  MOV R0, UR6 ;  /* 0x0000000600007c02 */ /* 0x000fce0008000f00 */
.L_x_149:
[----:B-1----:R1:W2:Y:S02]  /*9400*/  SYNCS.PHASECHK.TRANS64.TRYWAIT P0, [R0+URZ], R3 ;  /* 0x00000003000075a7 */ /* 0x0022a400080011ff */
[----:B--2---:R-:W-:Y:S05]  /*9410*/  @!P0 NANOSLEEP.SYNCS 0x989680 ;  /* 0x009896800000895d */ /* 0x004fea0003900000 */
[----:B------:R-:W2:Y:S02]  /*9420*/  @!P0 SYNCS.PHASECHK.TRANS64 P0, [R0+URZ], R3 ;  /* 0x00000003000085a7 */ /* 0x000ea400080010ff */
[----:B--2---:R-:W-:Y:S05]  /*9430*/  @!P0 BRA `(.L_x_149) ;  /* 0xfffffffc00f08947 */ /* 0x004fea000383ffff */
[----:B------:R-:W-:Y:S05]  /*9440*/  BRA `(.L_x_150) ;  /* 0xffffffa000fc7947 */ /* 0x000fea000383ffff */
.L_x_61:
[----:B------:R-:W-:-:S07]  /*9450*/  MOV R0, UR6 ;  /* 0x0000000600007c02 */ /* 0x000fce0008000f00 */
.L_x_151:
[----:B-1----:R1:W2:Y:S02]  /*9460*/  SYNCS.PHASECHK.TRANS64.TRYWAIT P0, [R0+URZ], R3 ;  /* 0x00000003000075a7 */ /* 0x0022a400080011ff */
[----:B--2---:R-:W-:Y:S05]  /*9470*/  @!P0 NANOSLEEP.SYNCS 0x989680 ;  /* 0x009896800000895d */ /* 0x004fea0003900000 */
[----:B------:R-:W2:Y:S02]  /*9480*/  @!P0 SYNCS.PHASECHK.TRANS64 P0, [R0+URZ], R3 ;  /* 0x00000003000085a7 */ /* 0x000ea400080010ff */
[----:B--2---:R-:W-:Y:S05]  /*9490*/  @!P0 BRA `(.L_x_151) ;  /* 0xfffffffc00f08947 */ /* 0x004fea000383ffff */
[----:B------:R-:W-:Y:S05]  /*94a0*/  BRA `(.L_x_152) ;  /* 0xffffffa400087947 */ /* 0x000fea000383ffff */
.L_x_62:
[----:B-1----:R-:W-:-:S07]  /*94b0*/  MOV R0, UR7 ;  /* 0x0000000700007c02 */ /* 0x002fce0008000f00 */
.L_x_153:
[----:B-1----:R1:W2:Y:S02]  /*94c0*/  SYNCS.PHASECHK.TRANS64.TRYWAIT P0, [R0+URZ], R2 ;  /* 0x00000002000075a7 */ /* 0x0022a400080011ff */
[----:B--2---:R-:W-:Y:S05]  /*94d0*/  @!P0 NANOSLEEP.SYNCS 0x989680 ;  /* 0x009896800000895d */ /* 0x004fea0003900000 */
[----:B------:R-:W2:Y:S02]  /*94e0*/  @!P0 SYNCS.PHASECHK.TRANS64 P0, [R0+URZ], R2 ;  /* 0x00000002000085a7 */ /* 0x000ea400080010ff */
[----:B--2---:R-:W-:Y:S05]  /*94f0*/  @!P0 BRA `(.L_x_153) ;  /* 0xfffffffc00f08947 */ /* 0x004fea000383ffff */
[----:B------:R-:W-:Y:S05]  /*9500*/  BRA `(.L_x_154) ;  /* 0xffffffa400147947 */ /* 0x000fea000383ffff */
.L_x_67:
[----:B--2---:R2:W3:Y:S02]  /*9510*/  SYNCS.PHASECHK.TRANS64.TRYWAIT P0, [R0+URZ+0x80], R2 ;  /* 0x00008002000075a7 */ /* 0x0044e400080011ff */
[----:B---3--:R-:W-:Y:S05]  /*9520*/  @!P0 NANOSLEEP.SYNCS 0x989680 ;  /* 0x009896800000895d */ /* 0x008fea0003900000 */
[----:B------:R-:W3:Y:S02]  /*9530*/  @!P0 SYNCS.PHASECHK.TRANS64 P0, [R0+URZ+0x80], R2 ;  /* 0x00008002000085a7 */ /* 0x000ee400080010ff */
[----:B---3--:R-:W-:Y:S05]  /*9540*/  @!P0 BRA `(.L_x_67) ;  /* 0xfffffffc00f08947 */ /* 0x008fea000383ffff */
[----:B------:R-:W-:Y:S05]  /*9550*/  BRA `(.L_x_155) ;  /* 0xffffffa800207947 */ /* 0x000fea000383ffff */
.L_x_70:
[----:B------:R-:W-:Y:S07]  /*9560*/  MOV R0, UR7 ;  /* 0x0000000700007c02 */ /* 0x000fee0008000f00 */
.L_x_156:
[----:B--2---:R2:W3:Y:S02]  /*9570*/  SYNCS.PHASECHK.TRANS64.TRYWAIT P0, [R0+URZ+0x78], R2 ;  /* 0x00007802000075a7 */ /* 0x0044e400080011ff */
[----:B---3--:R-:W-:Y:S05]  /*9580*/  @!P0 NANOSLEEP.SYNCS 0x989680 ;  /* 0x009896800000895d */ /* 0x008fea0003900000 */
[----:B------:R-:W3:Y:S02]  /*9590*/  @!P0 SYNCS.PHASECHK.TRANS64 P0, [R0+URZ+0x78], R2 ;  /* 0x00007802000085a7 */ /* 0x000ee400080010ff */
[----:B---3--:R-:W-:Y:S05]  /*95a0*/  @!P0 BRA `(.L_x_156) ;  /* 0xfffffffc00f08947 */ /* 0x008fea000383ffff */
[----:B------:R-:W-:Y:S05]  /*95b0*/  BRA `(.L_x_69) ;  /* 0xffffffac00007947 */ /* 0x000fea000383ffff */
.L_x_73:
[----:B------:R-:W-:Y:S07]  /*95c0*/  MOV R0, UR7 ;  /* 0x0000000700007c02 */ /* 0x000fee0008000f00 */
.L_x_157:
[----:B-1----:R1:W2:Y:S02]  /*95d0*/  SYNCS.PHASECHK.TRANS64.TRYWAIT P0, [R0+URZ+0x50], R14 ;  /* 0x0000500e000075a7 */ /* 0x0022a400080011ff */
[----:B--2---:R-:W-:Y:S05]  /*95e0*/  @!P0 NANOSLEEP.SYNCS 0x989680 ;  /* 0x009896800000895d */ /* 0x004fea0003900000 */
[----:B------:R-:W2:Y:S02]  /*95f0*/  @!P0 SYNCS.PHASECHK.TRANS64 P0, [R0+URZ+0x50], R14 ;  /* 0x0000500e000085a7 */ /* 0x000ea400080010ff */
[----:B--2---:R-:W-:Y:S05]  /*9600*/  @!P0 BRA `(.L_x_157) ;  /* 0xfffffffc00f08947 */ /* 0x004fea000383ffff */
[----:B------:R-:W-:Y:S05]  /*9610*/  BRA `(.L_x_158) ;  /* 0xffffffac00787947 */ /* 0x000fea000383ffff */
.L_x_74:
[----:B------:R-:W-:Y:S07]  /*9620*/  MOV R0, UR7 ;  /* 0x0000000700007c02 */ /* 0x000fee0008000f00 */
.L_x_159:
[----:B-1----:R1:W2:Y:S02]  /*9630*/  SYNCS.PHASECHK.TRANS64.TRYWAIT P0, [R0+URZ+0x58], R14 ;  /* 0x0000580e000075a7 */ /* 0x0022a400080011ff */
[----:B--2---:R-:W-:Y:S05]  /*9640*/  @!P0 NANOSLEEP.SYNCS 0x989680 ;  /* 0x009896800000895d */ /* 0x004fea0003900000 */
[----:B------:R-:W2:Y:S02]  /*9650*/  @!P0 SYNCS.PHASECHK.TRANS64 P0, [R0+URZ+0x58], R14 ;  /* 0x0000580e000085a7 */ /* 0x000ea400080010ff */
[----:B--2---:R-:W-:Y:S05]  /*9660*/  @!P0 BRA `(.L_x_159) ;  /* 0xfffffffc00f08947 */ /* 0x004fea000383ffff */
[----:B------:R-:W-:Y:S05]  /*9670*/  BRA `(.L_x_160) ;  /* 0xffffffac00b07947 */ /* 0x000fea000383ffff */
.L_x_75:
[----:B------:R-:W-:Y:S07]  /*9680*/  MOV R0, UR7 ;  /* 0x0000000700007c02 */ /* 0x000fee0008000f00 */
.L_x_161:
[----:B-1----:R1:W2:Y:S02]  /*9690*/  SYNCS.PHASECHK.TRANS64.TRYWAIT P0, [R0+URZ+0x60], R14 ;  /* 0x0000600e000075a7 */ /* 0x0022a400080011ff */
[----:B--2---:R-:W-:Y:S05]  /*96a0*/  @!P0 NANOSLEEP.SYNCS 0x989680 ;  /* 0x009896800000895d */ /* 0x004fea0003900000 */
[----:B------:R-:W2:Y:S02]  /*96b0*/  @!P0 SYNCS.PHASECHK.TRANS64 P0, [R0+URZ+0x60], R14 ;  /* 0x0000600e000085a7 */ /* 0x000ea400080010ff */
[----:B--2---:R-:W-:Y:S05]  /*96c0*/  @!P0 BRA `(.L_x_161) ;  /* 0xfffffffc00f08947 */ /* 0x004fea000383ffff */
[----:B------:R-:W-:Y:S05]  /*96d0*/  BRA `(.L_x_162) ;  /* 0xffffffac00f47947 */ /* 0x000fea000383ffff */
.L_x_76:
[----:B------:R-:W-:Y:S07]  /*96e0*/  MOV R0, UR7 ;  /* 0x0000000700007c02 */ /* 0x000fee0008000f00 */
.L_x_163:
[----:B-1----:R1:W2:Y:S02]  /*96f0*/  SYNCS.PHASECHK.TRANS64.TRYWAIT P0, [R0+URZ+0x68], R14 ;  /* 0x0000680e000075a7 */ /* 0x0022a400080011ff */
[----:B--2---:R-:W-:Y:S05]  /*9700*/  @!P0 NANOSLEEP.SYNCS 0x989680 ;  /* 0x009896800000895d */ /* 0x004fea0003900000 */
[----:B------:R-:W2:Y:S02]  /*9710*/  @!P0 SYNCS.PHASECHK.TRANS64 P0, [R0+URZ+0x68], R14 ;  /* 0x0000680e000085a7 */ /* 0x000ea400080010ff */
[----:B--2---:R-:W-:Y:S05]  /*9720*/  @!P0 BRA `(.L_x_163) ;  /* 0xfffffffc00f08947 */ /* 0x004fea000383ffff */
[----:B------:R-:W-:Y:S05]  /*9730*/  BRA `(.L_x_164) ;  /* 0xffffffb000787947 */ /* 0x000fea000383ffff */
.L_x_78:
[----:B------:R-:W-:-:S07]  /*9740*/  MOV R0, UR7 ;  /* 0x0000000700007c02 */ /* 0x000fce0008000f00 */
.L_x_165:
[----:B-1----:R1:W3:Y:S02]  /*9750*/  SYNCS.PHASECHK.TRANS64.TRYWAIT P0, [R0+URZ+0x50], R2 ;  /* 0x00005002000075a7 */ /* 0x0022e400080011ff */
[----:B---3--:R-:W-:Y:S05]  /*9760*/  @!P0 NANOSLEEP.SYNCS 0x989680 ;  /* 0x009896800000895d */ /* 0x008fea0003900000 */
[----:B------:R-:W3:Y:S02]  /*9770*/  @!P0 SYNCS.PHASECHK.TRANS64 P0, [R0+URZ+0x50], R2 ;  /* 0x00005002000085a7 */ /* 0x000ee400080010ff */
[----:B---3--:R-:W-:Y:S05]  /*9780*/  @!P0 BRA `(.L_x_165) ;  /* 0xfffffffc00f08947 */ /* 0x008fea000383ffff */
[----:B------:R-:W-:Y:S05]  /*9790*/  BRA `(.L_x_166) ;  /* 0xffffffb000e87947 */ /* 0x000fea000383ffff */
.L_x_79:
[----:B-1----:R-:W-:-:S07]  /*97a0*/  MOV R0, UR7 ;  /* 0x0000000700007c02 */ /* 0x002fce0008000f00 */
.L_x_167:
[----:B-1----:R1:W3:Y:S02]  /*97b0*/  SYNCS.PHASECHK.TRANS64.TRYWAIT P0, [R0+URZ+0x58], R2 ;  /* 0x00005802000075a7 */ /* 0x0022e400080011ff */
[----:B---3--:R-:W-:Y:S05]  /*97c0*/  @!P0 NANOSLEEP.SYNCS 0x989680 ;  /* 0x009896800000895d */ /* 0x008fea0003900000 */
[----:B------:R-:W3:Y:S02]  /*97d0*/  @!P0 SYNCS.PHASECHK.TRANS64 P0, [R0+URZ+0x58], R2 ;  /* 0x00005802000085a7 */ /* 0x000ee400080010ff */
[----:B---3--:R-:W-:Y:S05]  /*97e0*/  @!P0 BRA `(.L_x_167) ;  /* 0xfffffffc00f08947 */ /* 0x008fea000383ffff */
[----:B------:R-:W-:Y:S05]  /*97f0*/  BRA `(.L_x_168) ;  /* 0xffffffb000d87947 */ /* 0x000fea000383ffff */
.L_x_80:
[----:B-1----:R-:W-:-:S07]  /*9800*/  MOV R0, UR7 ;  /* 0x0000000700007c02 */ /* 0x002fce0008000f00 */
.L_x_169:
[----:B-1----:R1:W3:Y:S02]  /*9810*/  SYNCS.PHASECHK.TRANS64.TRYWAIT P0, [R0+URZ+0x60], R2 ;  /* 0x00006002000075a7 */ /* 0x0022e400080011ff */
[----:B---3--:R-:W-:Y:S05]  /*9820*/  @!P0 NANOSLEEP.SYNCS 0x989680 ;  /* 0x009896800000895d */ /* 0x008fea0003900000 */
[----:B------:R-:W3:Y:S02]  /*9830*/  @!P0 SYNCS.PHASECHK.TRANS64 P0, [R0+URZ+0x60], R2 ;  /* 0x00006002000085a7 */ /* 0x000ee400080010ff */
[----:B---3--:R-:W-:Y:S05]  /*9840*/  @!P0 BRA `(.L_x_169) ;  /* 0xfffffffc00f08947 */ /* 0x008fea000383ffff */
[----:B------:R-:W-:Y:S05]  /*9850*/  BRA `(.L_x_170) ;  /* 0xffffffb000c87947 */ /* 0x000fea000383ffff */
.L_x_82:
[----:B--2---:R2:W4:Y:S02]  /*9860*/  SYNCS.PHASECHK.TRANS64.TRYWAIT P0, [R0+URZ+0x80], R2 ;  /* 0x00008002000075a7 */ /* 0x00452400080011ff */
[----:B----4-:R-:W-:Y:S05]  /*9870*/  @!P0 NANOSLEEP.SYNCS 0x989680 ;  /* 0x009896800000895d */ /* 0x010fea0003900000 */
[----:B------:R-:W4:Y:S02]  /*9880*/  @!P0 SYNCS.PHASECHK.TRANS64 P0, [R0+URZ+0x80], R2 ;  /* 0x00008002000085a7 */ /* 0x000f2400080010ff */
[----:B----4-:R-:W-:Y:S05]  /*9890*/  @!P0 BRA `(.L_x_82) ;  /* 0xfffffffc00f08947 */ /* 0x010fea000383ffff */
[----:B------:R-:W-:Y:S05]  /*98a0*/  BRA `(.L_x_171) ;  /* 0xffffffb400907947 */ /* 0x000fea000383ffff */
.L_x_93:
[----:B-1----:R-:W-:Y:S04]  /*98b0*/  MOV R2, UR48 ;  /* 0x0000003000027c02 */ /* 0x002fe80008000f00 */
[----:B------:R1:W3:Y:S03]  /*98c0*/  SYNCS.PHASECHK.TRANS64.TRYWAIT P1, [R2+URZ+0x30], R3 ;  /* 0x00003003020075a7 */ /* 0x0002e600080211ff */
[----:B---3--:R-:W-:Y:S05]  /*98d0*/  @!P1 NANOSLEEP.SYNCS 0x989680 ;  /* 0x009896800000995d */ /* 0x008fea0003900000 */
[----:B------:R-:W3:Y:S02]  /*98e0*/  @!P1 SYNCS.PHASECHK.TRANS64 P1, [R2+URZ+0x30], R3 ;  /* 0x00003003020095a7 */ /* 0x000ee400080210ff */
[----:B---3--:R-:W-:Y:S05]  /*98f0*/  @!P1 BRA `(.L_x_93) ;  /* 0xfffffffc00ec9947 */ /* 0x008fea000383ffff */
[----:B------:R-:W-:Y:S05]  /*9900*/  BRA `(.L_x_92) ;  /* 0xffffffc0009c7947 */ /* 0x000fea000383ffff */
.L_x_95:
[----:B-1----:R1:W4:Y:S02]  /*9910*/  SYNCS.PHASECHK.TRANS64.TRYWAIT P0, [R64+URZ+0xa0], R0 ;  /* 0x0000a000400075a7 */ /* 0x00232400080011ff */
[----:B----4-:R-:W-:Y:S05]  /*9920*/  @!P0 NANOSLEEP.SYNCS 0x989680 ;  /* 0x009896800000895d */ /* 0x010fea0003900000 */
[----:B------:R-:W4:Y:S02]  /*9930*/  @!P0 SYNCS.PHASECHK.TRANS64 P0, [R64+URZ+0xa0], R0 ;  /* 0x0000a000400085a7 */ /* 0x000f2400080010ff */
[----:B----4-:R-:W-:Y:S05]  /*9940*/  @!P0 BRA `(.L_x_95) ;  /* 0xfffffffc00f08947 */ /* 0x010fea000383ffff */
[----:B------:R-:W-:Y:S05]  /*9950*/  BRA `(.L_x_94) ;  /* 0xffffffc000c47947 */ /* 0x000fea000383ffff */
.L_x_104:
[----:B--2---:R2:W4:Y:S02]  /*9960*/  SYNCS.PHASECHK.TRANS64.TRYWAIT P0, [R2+URZ+0x30], R0 ;  /* 0x00003000020075a7 */ /* 0x00452400080011ff */
[----:B----4-:R-:W-:Y:S05]  /*9970*/  @!P0 NANOSLEEP.SYNCS 0x989680 ;  /* 0x009896800000895d */ /* 0x010fea0003900000 */
[----:B------:R-:W4:Y:S02]  /*9980*/  @!P0 SYNCS.PHASECHK.TRANS64 P0, [R2+URZ+0x30], R0 ;  /* 0x00003000020085a7 */ /* 0x000f2400080010ff */
[----:B----4-:R-:W-:Y:S05]  /*9990*/  @!P0 BRA `(.L_x_104) ;  /* 0xfffffffc00f08947 */ /* 0x010fea000383ffff */
[----:B------:R-:W-:Y:S05]  /*99a0*/  BRA `(.L_x_103) ;  /* 0xffffffcc00a07947 */ /* 0x000fea000383ffff */
.L_x_112:
[----:B--2---:R2:W4:Y:S02]  /*99b0*/  SYNCS.PHASECHK.TRANS64.TRYWAIT P0, [R0+URZ+0x30], R6 ;  /* 0x00003006000075a7 */ /* 0x00452400080011ff */
[----:B----4-:R-:W-:Y:S05]  /*99c0*/  @!P0 NANOSLEEP.SYNCS 0x989680 ;  /* 0x009896800000895d */ /* 0x010fea0003900000 */
[----:B------:R-:W4:Y:S02]  /*99d0*/  @!P0 SYNCS.PHASECHK.TRANS64 P0, [R0+URZ+0x30], R6 ;  /* 0x00003006000085a7 */ /* 0x000f2400080010ff */
[----:B----4-:R-:W-:Y:S05]  /*99e0*/  @!P0 BRA `(.L_x_112) ;  /* 0xfffffffc00f08947 */ /* 0x010fea000383ffff */
[----:B------:R-:W-:Y:S05]  /*99f0*/  BRA `(.L_x_111) ;  /* 0xffffffd800a07947 */ /* 0x000fea000383ffff */
.L_x_120:
[----:B--2---:R2:W4:Y:S02]  /*9a00*/  SYNCS.PHASECHK.TRANS64.TRYWAIT P0, [R0+URZ+0x30], R5 ;  /* 0x00003005000075a7 */ /* 0x00452400080011ff */
[----:B----4-:R-:W-:Y:S05]  /*9a10*/  @!P0 NANOSLEEP.SYNCS 0x989680 ;  /* 0x009896800000895d */ /* 0x010fea0003900000 */
[----:B------:R-:W4:Y:S02]  /*9a20*/  @!P0 SYNCS.PHASECHK.TRANS64 P0, [R0+URZ+0x30], R5 ;  /* 0x00003005000085a7 */ /* 0x000f2400080010ff */
[----:B----4-:R-:W-:Y:S05]  /*9a30*/  @!P0 BRA `(.L_x_120) ;  /* 0xfffffffc00f08947 */ /* 0x010fea000383ffff */
[----:B------:R-:W-:Y:S05]  /*9a40*/  BRA `(.L_x_119) ;  /* 0xffffffe400a07947 */ /* 0x000fea000383ffff */
        .weak           $__internal_0_$__cuda_sm10x_tcgen05_guardrail_trap_col_being_dealloced_not_returned_by_alloc
        .type           $__internal_0_$__cuda_sm10x_tcgen05_guardrail_trap_col_being_dealloced_not_returned_by_alloc,@function
        .size           $__internal_0_$__cuda_sm10x_tcgen05_guardrail_trap_col_being_dealloced_not_returned_by_alloc,($__internal_1_$__cuda_sm10x_tcgen05_guardrail_trap_phase_invalid_during_alloc - $__internal_0_$__cuda_sm10x_tcgen05_guardrail_trap_col_being_dealloced_not_returned_by_alloc)
$__internal_0_$__cuda_sm10x_tcgen05_guardrail_trap_col_being_dealloced_not_returned_by_alloc:
[----:B------:R-:W-:Y:S05]  /*9a50*/  BPT.TRAP 0x1 ;  /* 0x000000040000795c */ /* 0x000fea0000300000 */
[----:B------:R-:W-:-:S04]  /*9a60*/  HFMA2 R3, -RZ, RZ, 0, 0 ;  /* 0x00000000ff037431 */ /* 0x000fc800000001ff */
[----:B------:R-:W-:Y:S05]  /*9a70*/  RET.REL.NODEC R2 `(_ZN7cutlass13device_kernelINS_4gemm6kernel13GemmUniversalIN4cute5tupleIJiiiiEEENS1_10collective13CollectiveMmaINS1_35MainloopSm100TmaUmmaWarpSpecializedILi3ELi2ELi4ENS5_IJNS4_1CILi1EEESB_SB_EEEEENS5_IJNSA_ILi128EEESE_SE_EEENS_6half_tENS5_IJSB_llEEESG_NS5_IJlSB_lEEENS4_8TiledMMAINS4_8MMA_AtomIJNS4_20SM100_MMA_F16BF16_SSISG_SG_fLi128ELi128ELNS4_4UMMA5MajorE1ELSN_0ELNSM_7ScaleInE0ELSO_0EEEEEENS4_6LayoutISC_NS5_IJNSA_ILi0EEESS_SS_EEEEENS5_IJNS4_10UnderscoreESV_SV_EEEEENS4_13SM90_TMA_LOADENS4_14ComposedLayoutINS4_7SwizzleILi3ELi4ELi3EEENS4_18smem_ptr_flag_bitsILi16EEENSR_INS5_IJNSA_ILi64EEENSA_ILi8EEEEEENS5_IJSB_S14_EEEEEEEvNS4_8identityESY_NSZ_IS11_S13_NSR_INS5_IJS15_S14_EEENS5_IJS14_SB_EEEEEEEvS1A_EENS_8epilogue10collective18CollectiveEpilogueINS1G_23Sm100TmaWarpSpecializedILi4ELi2ELi32ELb1ELb0EEEJSF_NS5_IJNSR_ISE_SB_EENSR_INSA_ILi32EEESB_EEEEESG_SI_SG_SI_NS1G_6fusion15FusionCallbacksIS1K_NS1P_17LinearCombinationISG_fSG_fLNS_15FloatRoundStyleE2EEESF_S1O_JEEENS4_5SM1004TMEM4LOAD26SM100_TMEM_LOAD_32dp32b32xESY_NSZ_INS10_ILi2ELi4ELi3EEES13_NSR_INS5_IJS15_S1M_EEENS5_IJS1M_SB_EEEEEEENS4_39AutoVectorizingCopyWithAssumedAlignmentILi128EEENS4_14SM90_TMA_STOREES23_S25_S25_EEEvvEEEEvNT_6ParamsE) ;  /* 0xffffff6402607950 */ /* 0x000fea0003c3ffff */
        .weak           $__internal_1_$__cuda_sm10x_tcgen05_guardrail_trap_phase_invalid_during_alloc
        .type           $__internal_1_$__cuda_sm10x_tcgen05_guardrail_trap_phase_invalid_during_alloc,@function
        .size           $__internal_1_$__cuda_sm10x_tcgen05_guardrail_trap_phase_invalid_during_alloc,($__internal_2_$__cuda_sm10x_tcgen05_guardrail_trap_unallocated_columns_being_dealloced - $__internal_1_$__cuda_sm10x_tcgen05_guardrail_trap_phase_invalid_during_alloc)
$__internal_1_$__cuda_sm10x_tcgen05_guardrail_trap_phase_invalid_during_alloc:
[----:B------:R-:W-:Y:S05]  /*9a80*/  BPT.TRAP 0x1 ;  /* 0x000000040000795c */ /* 0x000fea0000300000 */
[----:B------:R-:W-:-:S04]  /*9a90*/  MOV R3, 0x0 ;  /* 0x0000000000037802 */ /* 0x000fc80000000f00 */
[----:B------:R-:W-:Y:S05]  /*9aa0*/  RET.REL.NODEC R2 `(_ZN7cutlass13device_kernelINS_4gemm6kernel13GemmUniversalIN4cute5tupleIJiiiiEEENS1_10collective13CollectiveMmaINS1_35MainloopSm100TmaUmmaWarpSpecializedILi3ELi2ELi4ENS5_IJNS4_1CILi1EEESB_SB_EEEEENS5_IJNSA_ILi128EEESE_SE_EEENS_6half_tENS5_IJSB_llEEESG_NS5_IJlSB_lEEENS4_8TiledMMAINS4_8MMA_AtomIJNS4_20SM100_MMA_F16BF16_SSISG_SG_fLi128ELi128ELNS4_4UMMA5MajorE1ELSN_0ELNSM_7ScaleInE0ELSO_0EEEEEENS4_6LayoutISC_NS5_IJNSA_ILi0EEESS_SS_EEEEENS5_IJNS4_10UnderscoreESV_SV_EEEEENS4_13SM90_TMA_LOADENS4_14ComposedLayoutINS4_7SwizzleILi3ELi4ELi3EEENS4_18smem_ptr_flag_bitsILi16EEENSR_INS5_IJNSA_ILi64EEENSA_ILi8EEEEEENS5_IJSB_S14_EEEEEEEvNS4_8identityESY_NSZ_IS11_S13_NSR_INS5_IJS15_S14_EEENS5_IJS14_SB_EEEEEEEvS1A_EENS_8epilogue10collective18CollectiveEpilogueINS1G_23Sm100TmaWarpSpecializedILi4ELi2ELi32ELb1ELb0EEEJSF_NS5_IJNSR_ISE_SB_EENSR_INSA_ILi32EEESB_EEEEESG_SI_SG_SI_NS1G_6fusion15FusionCallbacksIS1K_NS1P_17LinearCombinationISG_fSG_fLNS_15FloatRoundStyleE2EEESF_S1O_JEEENS4_5SM1004TMEM4LOAD26SM100_TMEM_LOAD_32dp32b32xESY_NSZ_INS10_ILi2ELi4ELi3EEES13_NSR_INS5_IJS15_S1M_EEENS5_IJS1M_SB_EEEEEEENS4_39AutoVectorizingCopyWithAssumedAlignmentILi128EEENS4_14SM90_TMA_STOREES23_S25_S25_EEEvvEEEEvNT_6ParamsE) ;  /* 0xffffff6402547950 */ /* 0x000fea0003c3ffff */
        .weak           $__internal_2_$__cuda_sm10x_tcgen05_guardrail_trap_unallocated_columns_being_dealloced
        .type           $__internal_2_$__cuda_sm10x_tcgen05_guardrail_trap_unallocated_columns_being_dealloced,@function
        .size           $__internal_2_$__cuda_sm10x_tcgen05_guardrail_trap_unallocated_columns_being_dealloced,(.L_x_173 - $__internal_2_$__cuda_sm10x_tcgen05_guardrail_trap_unallocated_columns_being_dealloced)
$__internal_2_$__cuda_sm10x_tcgen05_guardrail_trap_unallocated_columns_being_dealloced:
[----:B------:R-:W-:Y:S05]  /*9ab0*/  BPT.TRAP 0x1 ;  /* 0x000000040000795c */ /* 0x000fea0000300000 */
[----:B------:R-:W-:-:S04]  /*9ac0*/  HFMA2 R3, -RZ, RZ, 0, 0 ;  /* 0x00000000ff037431 */ /* 0x000fc800000001ff */
[----:B------:R-:W-:Y:S05]  /*9ad0*/  RET.REL.NODEC R2 `(_ZN7cutlass13device_kernelINS_4gemm6kernel13GemmUniversalIN4cute5tupleIJiiiiEEENS1_10collective13CollectiveMmaINS1_35MainloopSm100TmaUmmaWarpSpecializedILi3ELi2ELi4ENS5_IJNS4_1CILi1EEESB_SB_EEEEENS5_IJNSA_ILi128EEESE_SE_EEENS_6half_tENS5_IJSB_llEEESG_NS5_IJlSB_lEEENS4_8TiledMMAINS4_8MMA_AtomIJNS4_20SM100_MMA_F16BF16_SSISG_SG_fLi128ELi128ELNS4_4UMMA5MajorE1ELSN_0ELNSM_7ScaleInE0ELSO_0EEEEEENS4_6LayoutISC_NS5_IJNSA_ILi0EEESS_SS_EEEEENS5_IJNS4_10UnderscoreESV_SV_EEEEENS4_13SM90_TMA_LOADENS4_14ComposedLayoutINS4_7SwizzleILi3ELi4ELi3EEENS4_18smem_ptr_flag_bitsILi16EEENSR_INS5_IJNSA_ILi64EEENSA_ILi8EEEEEENS5_IJSB_S14_EEEEEEEvNS4_8identityESY_NSZ_IS11_S13_NSR_INS5_IJS15_S14_EEENS5_IJS14_SB_EEEEEEEvS1A_EENS_8epilogue10collective18CollectiveEpilogueINS1G_23Sm100TmaWarpSpecializedILi4ELi2ELi32ELb1ELb0EEEJSF_NS5_IJNSR_ISE_SB_EENSR_INSA_ILi32EEESB_EEEEESG_SI_SG_SI_NS1G_6fusion15FusionCallbacksIS1K_NS1P_17LinearCombinationISG_fSG_fLNS_15FloatRoundStyleE2EEESF_S1O_JEEENS4_5SM1004TMEM4LOAD26SM100_TMEM_LOAD_32dp32b32xESY_NSZ_INS10_ILi2ELi4ELi3EEES13_NSR_INS5_IJS15_S1M_EEENS5_IJS1M_SB_EEEEEEENS4_39AutoVectorizingCopyWithAssumedAlignmentILi128EEENS4_14SM90_TMA_STOREES23_S25_S25_EEEvvEEEEvNT_6ParamsE) ;  /* 0xffffff6402487950 */ /* 0x000fea0003c3ffff */
.L_x_172:
[----:B------:R-:W-:-:S00]  /*9ae0*/  BRA `(.L_x_172) ;  /* 0xfffffffc00fc7947 */ /* 0x000fc0000383ffff */
[----:B------:R-:W-:-:S00]  /*9af0*/  NOP ;  /* 0x0000000000007918 */ /* 0x000fc00000000000 */
        /* <DEDUP_REMOVED lines=8> */
.L_x_173:


//--------------------- .nv.global.init           --------------------------
	.section	.nv.global.init,"aw",@progbits
.nv.global.init:
	.type		$str$27,@object
	.size		$str$27,($str$28 - $str$27)
$str$27:
        /*0000*/ 	.byte	0x28, 0x61, 0x64, 0x64, 0x72, 0x65, 0x73, 0x73, 0x20, 0x26, 0x20, 0x6d, 0x61, 0x73, 0x6b, 0x29
        /*0010*/ 	.byte	0x20, 0x3d, 0x3d, 0x20, 0x30, 0x00
	.type		$str$28,@object
	.size		$str$28,($str$26 - $str$28)
$str$28:
        /*0016*/ 	.byte	0x2f, 0x74, 0x6d, 0x70, 0x2f, 0x63, 0x75, 0x74, 0x6c, 0x61, 0x73, 0x73, 0x5f, 0x73, 0x77, 0x65
        /*0026*/ 	.byte	0x65, 0x70, 0x5f, 0x73, 0x72, 0x63, 0x2f, 0x69, 0x6e, 0x63, 0x6c, 0x75, 0x64, 0x65, 0x2f, 0x63
        /*0036*/ 	.byte	0x75, 0x74, 0x65, 0x2f, 0x70, 0x6f, 0x69, 0x6e, 0x74, 0x65, 0x72, 0x5f, 0x66, 0x6c, 0x61, 0x67
        /*0046*/ 	.byte	0x67, 0x65, 0x64, 0x2e, 0x68, 0x70, 0x70, 0x00
	.type		$str$26,@object
	.size		$str$26,($str$25 - $str$26)
$str$26:
        /*004e*/ 	.byte	0x2f, 0x74, 0x6d, 0x70, 0x2f, 0x63, 0x75, 0x74, 0x6c, 0x61, 0x73, 0x73, 0x5f, 0x73, 0x77, 0x65
        /*005e*/ 	.byte	0x65, 0x70, 0x5f, 0x73, 0x72, 0x63, 0x2f, 0x69, 0x6e, 0x63, 0x6c, 0x75, 0x64, 0x65, 0x2f, 0x63
        /*006e*/ 	.byte	0x75, 0x74, 0x65, 0x2f, 0x61, 0x74, 0x6f, 0x6d, 0x2f, 0x63, 0x6f, 0x70, 0x79, 0x5f, 0x74, 0x72
        /*007e*/ 	.byte	0x61, 0x69, 0x74, 0x73, 0x5f, 0x73, 0x6d, 0x31, 0x30, 0x30, 0x2e, 0x68, 0x70, 0x70, 0x00
	.type		$str$25,@object
	.size		$str$25,(__unnamed_1 - $str$25)
$str$25:
        /*008d*/ 	.byte	0x28, 0x28, 0x75, 0x69, 0x6e, 0x74, 0x33, 0x32, 0x5f, 0x74, 0x28, 0x74, 0x68, 0x72, 0x65, 0x61
        /*009d*/ 	.byte	0x64, 0x49, 0x64, 0x78, 0x2e, 0x78, 0x29, 0x20, 0x2f, 0x20, 0x33, 0x32, 0x29, 0x20, 0x25, 0x20
        /*00ad*/ 	.byte	0x34, 0x29, 0x20, 0x3d, 0x3d, 0x20, 0x28, 0x28, 0x28, 0x74, 0x6d, 0x65, 0x6d, 0x5f, 0x61, 0x64
        /*00bd*/ 	.byte	0x64, 0x72, 0x20, 0x3e, 0x3e, 0x20, 0x31, 0x36, 0x29, 0x20, 0x2f, 0x20, 0x33, 0x32, 0x29, 0x20
        /*00cd*/ 	.byte	0x25, 0x20, 0x34, 0x29, 0x00
	.type		__unnamed_1,@object
	.size		__unnamed_1,(__unnamed_2 - __unnamed_1)
__unnamed_1:
        /*00d2*/ 	.byte	0x61, 0x75, 0x74, 0x6f, 0x20, 0x63, 0x75, 0x74, 0x65, 0x3a, 0x3a, 0x61, 0x73, 0x5f, 0x70, 0x6f
        /* <DEDUP_REMOVED lines=24> */
        /*0262*/ 	.byte	0x3e, 0x3e, 0x3e, 0x3e, 0x5d, 0x00
	.type		__unnamed_2,@object
	.size		__unnamed_2,(.L_2 - __unnamed_2)
__unnamed_2:
        /* <DEDUP_REMOVED lines=42> */
        /*0508*/ 	.byte	0x3e, 0x3e, 0x5d, 0x00
.L_2:


//--------------------- .nv.shared._ZN7cutlass13device_kernelINS_4gemm6kernel13GemmUniversalIN4cute5tupleIJiiiiEEENS1_10collective13CollectiveMmaINS1_35MainloopSm100TmaUmmaWarpSpecializedILi3ELi2ELi4ENS5_IJNS4_1CILi1EEESB_SB_EEEEENS5_IJNSA_ILi128EEESE_SE_EEENS_6half_tENS5_IJSB_llEEESG_NS5_IJlSB_lEEENS4_8TiledMMAINS4_8MMA_AtomIJNS4_20SM100_MMA_F16BF16_SSISG_SG_fLi128ELi128ELNS4_4UMMA5MajorE1ELSN_0ELNSM_7ScaleInE0ELSO_0EEEEEENS4_6LayoutISC_NS5_IJNSA_ILi0EEESS_SS_EEEEENS5_IJNS4_10UnderscoreESV_SV_EEEEENS4_13SM90_TMA_LOADENS4_14ComposedLayoutINS4_7SwizzleILi3ELi4ELi3EEENS4_18smem_ptr_flag_bitsILi16EEENSR_INS5_IJNSA_ILi64EEENSA_ILi8EEEEEENS5_IJSB_S14_EEEEEEEvNS4_8identityESY_NSZ_IS11_S13_NSR_INS5_IJS15_S14_EEENS5_IJS14_SB_EEEEEEEvS1A_EENS_8epilogue10collective18CollectiveEpilogueINS1G_23Sm100TmaWarpSpecializedILi4ELi2ELi32ELb1ELb0EEEJSF_NS5_IJNSR_ISE_SB_EENSR_INSA_ILi32EEESB_EEEEESG_SI_SG_SI_NS1G_6fusion15FusionCallbacksIS1K_NS1P_17LinearCombinationISG_fSG_fLNS_15FloatRoundStyleE2EEESF_S1O_JEEENS4_5SM1004TMEM4LOAD26SM100_TMEM_LOAD_32dp32b32xESY_NSZ_INS10_ILi2ELi4ELi3EEES13_NSR_INS5_IJS15_S1M_EEENS5_IJS1M_SB_EEEEEEENS4_39AutoVectorizingCopyWithAssumedAlignmentILi128EEENS4_14SM90_TMA_STOREES23_S25_S25_EEEvvEEEEvNT_6ParamsE --------------------------
	.section	.nv.shared._ZN7cutlass13device_kernelINS_4gemm6kernel13GemmUniversalIN4cute5tupleIJiiiiEEENS1_10collective13CollectiveMmaINS1_35MainloopSm100TmaUmmaWarpSpecializedILi3ELi2ELi4ENS5_IJNS4_1CILi1EEESB_SB_EEEEENS5_IJNSA_ILi128EEESE_SE_EEENS_6half_tENS5_IJSB_llEEESG_NS5_IJlSB_lEEENS4_8TiledMMAINS4_8MMA_AtomIJNS4_20SM100_MMA_F16BF16_SSISG_SG_fLi128ELi128ELNS4_4UMMA5MajorE1ELSN_0ELNSM_7ScaleInE0ELSO_0EEEEEENS4_6LayoutISC_NS5_IJNSA_ILi0EEESS_SS_EEEEENS5_IJNS4_10UnderscoreESV_SV_EEEEENS4_13SM90_TMA_LOADENS4_14ComposedLayoutINS4_7SwizzleILi3ELi4ELi3EEENS4_18smem_ptr_flag_bitsILi16EEENSR_INS5_IJNSA_ILi64EEENSA_ILi8EEEEEENS5_IJSB_S14_EEEEEEEvNS4_8identityESY_NSZ_IS11_S13_NSR_INS5_IJS15_S14_EEENS5_IJS14_SB_EEEEEEEvS1A_EENS_8epilogue10collective18CollectiveEpilogueINS1G_23Sm100TmaWarpSpecializedILi4ELi2ELi32ELb1ELb0EEEJSF_NS5_IJNSR_ISE_SB_EENSR_INSA_ILi32EEESB_EEEEESG_SI_SG_SI_NS1G_6fusion15FusionCallbacksIS1K_NS1P_17LinearCombinationISG_fSG_fLNS_15FloatRoundStyleE2EEESF_S1O_JEEENS4_5SM1004TMEM4LOAD26SM100_TMEM_LOAD_32dp32b32xESY_NSZ_INS10_ILi2ELi4ELi3EEES13_NSR_INS5_IJS15_S1M_EEENS5_IJS1M_SB_EEEEEEENS4_39AutoVectorizingCopyWithAssumedAlignmentILi128EEENS4_14SM90_TMA_STOREES23_S25_S25_EEEvvEEEEvNT_6ParamsE,"aw",@nobits
	.sectionflags	@""
	.align	16
	.zero		1024


//--------------------- .nv.shared.reserved.0     --------------------------
	.section	.nv.shared.reserved.0,"aw",@nobits
	.weak		__nv_reservedSMEM_offset_0_alias
	.size		__nv_reservedSMEM_offset_0_alias, 0, 64
	.other		__nv_reservedSMEM_offset_0_alias,@"STO_CUDA_RESERVED_SHARED STV_DEFAULT"
__nv_reservedSMEM_offset_0_alias:
	.zero		0
.nv.shared.reserved.0:
	.zero		64
	.weak		__nv_reservedSMEM_tcgen05_partition
	.type		__nv_reservedSMEM_tcgen05_partition,@object
	.size		__nv_reservedSMEM_tcgen05_partition,(.L_0 - __nv_reservedSMEM_tcgen05_partition)
__nv_reservedSMEM_tcgen05_partition:
	.zero		32
.L_0:


//--------------------- .nv.global                --------------------------
	.section	.nv.global,"aw",@nobits
.nv.global:
	.type		_ZN40_INTERNAL_efb8a989_4_k_cu_c4c059ee_403744cute1_E,@object
	.size		_ZN40_INTERNAL_efb8a989_4_k_cu_c4c059ee_403744cute1_E,(_ZN40_INTERNAL_efb8a989_4_k_cu_c4c059ee_403744cuda3std3__45__cpo6cbeginE - _ZN40_INTERNAL_efb8a989_4_k_cu_c4c059ee_403744cute1_E)
_ZN40_INTERNAL_efb8a989_4_k_cu_c4c059ee_403744cute1_E:
	.zero		1
	.type		_ZN40_INTERNAL_efb8a989_4_k_cu_c4c059ee_403744cuda3std3__45__cpo6cbeginE,@object
	.size		_ZN40_INTERNAL_efb8a989_4_k_cu_c4c059ee_403744cuda3std3__45__cpo6cbeginE,(_ZN40_INTERNAL_efb8a989_4_k_cu_c4c059ee_403744cuda3std3__48in_placeE - _ZN40_INTERNAL_efb8a989_4_k_cu_c4c059ee_403744cuda3std3__45__cpo6cbeginE)
_ZN40_INTERNAL_efb8a989_4_k_cu_c4c059ee_403744cuda3std3__45__cpo6cbeginE:
	.zero		1
	.type		_ZN40_INTERNAL_efb8a989_4_k_cu_c4c059ee_403744cuda3std3__48in_placeE,@object
	.size		_ZN40_INTERNAL_efb8a989_4_k_cu_c4c059ee_403744cuda3std3__48in_placeE,(_ZN40_INTERNAL_efb8a989_4_k_cu_c4c059ee_403744cuda3std6ranges3__45__cpo9iter_moveE - _ZN40_INTERNAL_efb8a989_4_k_cu_c4c059ee_403744cuda3std3__48in_placeE)
_ZN40_INTERNAL_efb8a989_4_k_cu_c4c059ee_403744cuda3std3__48in_placeE:
	.zero		1
	.type		_ZN40_INTERNAL_efb8a989_4_k_cu_c4c059ee_403744cuda3std6ranges3__45__cpo9iter_moveE,@object
	.size		_ZN40_INTERNAL_efb8a989_4_k_cu_c4c059ee_403744cuda3std6ranges3__45__cpo9iter_moveE,(_ZN40_INTERNAL_efb8a989_4_k_cu_c4c059ee_403744cuda3std3__45__cpo5beginE - _ZN40_INTERNAL_efb8a989_4_k_cu_c4c059ee_403744cuda3std6ranges3__45__cpo9iter_moveE)
_ZN40_INTERNAL_efb8a989_4_k_cu_c4c059ee_403744cuda3std6ranges3__45__cpo9iter_moveE:
	.zero		1
	.type		_ZN40_INTERNAL_efb8a989_4_k_cu_c4c059ee_403744cuda3std3__45__cpo5beginE,@object
	.size		_ZN40_INTERNAL_efb8a989_4_k_cu_c4c059ee_403744cuda3std3__45__cpo5beginE,(_ZN40_INTERNAL_efb8a989_4_k_cu_c4c059ee_403744cuda3std3__442_GLOBAL__N__efb8a989_4_k_cu_c4c059ee_403746ignoreE - _ZN40_INTERNAL_efb8a989_4_k_cu_c4c059ee_403744cuda3std3__45__cpo5beginE)
_ZN40_INTERNAL_efb8a989_4_k_cu_c4c059ee_403744cuda3std3__45__cpo5beginE:
	.zero		1
	.type		_ZN40_INTERNAL_efb8a989_4_k_cu_c4c059ee_403744cuda3std3__442_GLOBAL__N__efb8a989_4_k_cu_c4c059ee_403746ignoreE,@object
	.size		_ZN40_INTERNAL_efb8a989_4_k_cu_c4c059ee_403744cuda3std3__442_GLOBAL__N__efb8a989_4_k_cu_c4c059ee_403746ignoreE,(_ZN40_INTERNAL_efb8a989_4_k_cu_c4c059ee_403744cute7productE - _ZN40_INTERNAL_efb8a989_4_k_cu_c4c059ee_403744cuda3std3__442_GLOBAL__N__efb8a989_4_k_cu_c4c059ee_403746ignoreE)
_ZN40_INTERNAL_efb8a989_4_k_cu_c4c059ee_403744cuda3std3__442_GLOBAL__N__efb8a989_4_k_cu_c4c059ee_403746ignoreE:
	.zero		1
	.type		_ZN40_INTERNAL_efb8a989_4_k_cu_c4c059ee_403744cute7productE,@object
	.size		_ZN40_INTERNAL_efb8a989_4_k_cu_c4c059ee_403744cute7productE,(_ZN40_INTERNAL_efb8a989_4_k_cu_c4c059ee_403744cuda3std3__45__cpo3endE - _ZN40_INTERNAL_efb8a989_4_k_cu_c4c059ee_403744cute7productE)
_ZN40_INTERNAL_efb8a989_4_k_cu_c4c059ee_403744cute7productE:
	.zero		1
	.type		_ZN40_INTERNAL_efb8a989_4_k_cu_c4c059ee_403744cuda3std3__45__cpo3endE,@object
	.size		_ZN40_INTERNAL_efb8a989_4_k_cu_c4c059ee_403744cuda3std3__45__cpo3endE,(_ZN40_INTERNAL_efb8a989_4_k_cu_c4c059ee_403744cuda3std3__419piecewise_constructE - _ZN40_INTERNAL_efb8a989_4_k_cu_c4c059ee_403744cuda3std3__45__cpo3endE)
_ZN40_INTERNAL_efb8a989_4_k_cu_c4c059ee_403744cuda3std3__45__cpo3endE:
	.zero		1
	.type		_ZN40_INTERNAL_efb8a989_4_k_cu_c4c059ee_403744cuda3std3__419piecewise_constructE,@object
	.size		_ZN40_INTERNAL_efb8a989_4_k_cu_c4c059ee_403744cuda3std3__419piecewise_constructE,(_ZN40_INTERNAL_efb8a989_4_k_cu_c4c059ee_403744cuda3std3__45__cpo4cendE - _ZN40_INTERNAL_efb8a989_4_k_cu_c4c059ee_403744cuda3std3__419piecewise_constructE)
_ZN40_INTERNAL_efb8a989_4_k_cu_c4c059ee_403744cuda3std3__419piecewise_constructE:
	.zero		1
	.type		_ZN40_INTERNAL_efb8a989_4_k_cu_c4c059ee_403744cuda3std3__45__cpo4cendE,@object
	.size		_ZN40_INTERNAL_efb8a989_4_k_cu_c4c059ee_403744cuda3std3__45__cpo4cendE,(_ZN40_INTERNAL_efb8a989_4_k_cu_c4c059ee_403744cuda3std6ranges3__45__cpo4swapE - _ZN40_INTERNAL_efb8a989_4_k_cu_c4c059ee_403744cuda3std3__45__cpo4cendE)
_ZN40_INTERNAL_efb8a989_4_k_cu_c4c059ee_403744cuda3std3__45__cpo4cendE:
	.zero		1
	.type		_ZN40_INTERNAL_efb8a989_4_k_cu_c4c059ee_403744cuda3std6ranges3__45__cpo4swapE,@object
	.size		_ZN40_INTERNAL_efb8a989_4_k_cu_c4c059ee_403744cuda3std6ranges3__45__cpo4swapE,(.L_10 - _ZN40_INTERNAL_efb8a989_4_k_cu_c4c059ee_403744cuda3std6ranges3__45__cpo4swapE)
_ZN40_INTERNAL_efb8a989_4_k_cu_c4c059ee_403744cuda3std6ranges3__45__cpo4swapE:
	.zero		1
.L_10:


//--------------------- .nv.constant0._ZN7cutlass13device_kernelINS_4gemm6kernel13GemmUniversalIN4cute5tupleIJiiiiEEENS1_10collective13CollectiveMmaINS1_35MainloopSm100TmaUmmaWarpSpecializedILi3ELi2ELi4ENS5_IJNS4_1CILi1EEESB_SB_EEEEENS5_IJNSA_ILi128EEESE_SE_EEENS_6half_tENS5_IJSB_llEEESG_NS5_IJlSB_lEEENS4_8TiledMMAINS4_8MMA_AtomIJNS4_20SM100_MMA_F16BF16_SSISG_SG_fLi128ELi128ELNS4_4UMMA5MajorE1ELSN_0ELNSM_7ScaleInE0ELSO_0EEEEEENS4_6LayoutISC_NS5_IJNSA_ILi0EEESS_SS_EEEEENS5_IJNS4_10UnderscoreESV_SV_EEEEENS4_13SM90_TMA_LOADENS4_14ComposedLayoutINS4_7SwizzleILi3ELi4ELi3EEENS4_18smem_ptr_flag_bitsILi16EEENSR_INS5_IJNSA_ILi64EEENSA_ILi8EEEEEENS5_IJSB_S14_EEEEEEEvNS4_8identityESY_NSZ_IS11_S13_NSR_INS5_IJS15_S14_EEENS5_IJS14_SB_EEEEEEEvS1A_EENS_8epilogue10collective18CollectiveEpilogueINS1G_23Sm100TmaWarpSpecializedILi4ELi2ELi32ELb1ELb0EEEJSF_NS5_IJNSR_ISE_SB_EENSR_INSA_ILi32EEESB_EEEEESG_SI_SG_SI_NS1G_6fusion15FusionCallbacksIS1K_NS1P_17LinearCombinationISG_fSG_fLNS_15FloatRoundStyleE2EEESF_S1O_JEEENS4_5SM1004TMEM4LOAD26SM100_TMEM_LOAD_32dp32b32xESY_NSZ_INS10_ILi2ELi4ELi3EEES13_NSR_INS5_IJS15_S1M_EEENS5_IJS1M_SB_EEEEEEENS4_39AutoVectorizingCopyWithAssumedAlignmentILi128EEENS4_14SM90_TMA_STOREES23_S25_S25_EEEvvEEEEvNT_6ParamsE --------------------------
	.section	.nv.constant0._ZN7cutlass13device_kernelINS_4gemm6kernel13GemmUniversalIN4cute5tupleIJiiiiEEENS1_10collective13CollectiveMmaINS1_35MainloopSm100TmaUmmaWarpSpecializedILi3ELi2ELi4ENS5_IJNS4_1CILi1EEESB_SB_EEEEENS5_IJNSA_ILi128EEESE_SE_EEENS_6half_tENS5_IJSB_llEEESG_NS5_IJlSB_lEEENS4_8TiledMMAINS4_8MMA_AtomIJNS4_20SM100_MMA_F16BF16_SSISG_SG_fLi128ELi128ELNS4_4UMMA5MajorE1ELSN_0ELNSM_7ScaleInE0ELSO_0EEEEEENS4_6LayoutISC_NS5_IJNSA_ILi0EEESS_SS_EEEEENS5_IJNS4_10UnderscoreESV_SV_EEEEENS4_13SM90_TMA_LOADENS4_14ComposedLayoutINS4_7SwizzleILi3ELi4ELi3EEENS4_18smem_ptr_flag_bitsILi16EEENSR_INS5_IJNSA_ILi64EEENSA_ILi8EEEEEENS5_IJSB_S14_EEEEEEEvNS4_8identityESY_NSZ_IS11_S13_NSR_INS5_IJS15_S14_EEENS5_IJS14_SB_EEEEEEEvS1A_EENS_8epilogue10collective18CollectiveEpilogueINS1G_23Sm100TmaWarpSpecializedILi4ELi2ELi32ELb1ELb0EEEJSF_NS5_IJNSR_ISE_SB_EENSR_INSA_ILi32EEESB_EEEEESG_SI_SG_SI_NS1G_6fusion15FusionCallbacksIS1K_NS1P_17LinearCombinationISG_fSG_fLNS_15FloatRoundStyleE2EEESF_S1O_JEEENS4_5SM1004TMEM4LOAD26SM100_TMEM_LOAD_32dp32b32xESY_NSZ_INS10_ILi2ELi4ELi3EEES13_NSR_INS5_IJS15_S1M_EEENS5_IJS1M_SB_EEEEEEENS4_39AutoVectorizingCopyWithAssumedAlignmentILi128EEENS4_14SM90_TMA_STOREES23_S25_S25_EEEvvEEEEvNT_6ParamsE,"a",@progbits
	.sectionflags	@""
	.align	4
.nv.constant0._ZN7cutlass13device_kernelINS_4gemm6kernel13GemmUniversalIN4cute5tupleIJiiiiEEENS1_10collective13CollectiveMmaINS1_35MainloopSm100TmaUmmaWarpSpecializedILi3ELi2ELi4ENS5_IJNS4_1CILi1EEESB_SB_EEEEENS5_IJNSA_ILi128EEESE_SE_EEENS_6half_tENS5_IJSB_llEEESG_NS5_IJlSB_lEEENS4_8TiledMMAINS4_8MMA_AtomIJNS4_20SM100_MMA_F16BF16_SSISG_SG_fLi128ELi128ELNS4_4UMMA5MajorE1ELSN_0ELNSM_7ScaleInE0ELSO_0EEEEEENS4_6LayoutISC_NS5_IJNSA_ILi0EEESS_SS_EEEEENS5_IJNS4_10UnderscoreESV_SV_EEEEENS4_13SM90_TMA_LOADENS4_14ComposedLayoutINS4_7SwizzleILi3ELi4ELi3EEENS4_18smem_ptr_flag_bitsILi16EEENSR_INS5_IJNSA_ILi64EEENSA_ILi8EEEEEENS5_IJSB_S14_EEEEEEEvNS4_8identityESY_NSZ_IS11_S13_NSR_INS5_IJS15_S14_EEENS5_IJS14_SB_EEEEEEEvS1A_EENS_8epilogue10collective18CollectiveEpilogueINS1G_23Sm100TmaWarpSpecializedILi4ELi2ELi32ELb1ELb0EEEJSF_NS5_IJNSR_ISE_SB_EENSR_INSA_ILi32EEESB_EEEEESG_SI_SG_SI_NS1G_6fusion15FusionCallbacksIS1K_NS1P_17LinearCombinationISG_fSG_fLNS_15FloatRoundStyleE2EEESF_S1O_JEEENS4_5SM1004TMEM4LOAD26SM100_TMEM_LOAD_32dp32b32xESY_NSZ_INS10_ILi2ELi4ELi3EEES13_NSR_INS5_IJS15_S1M_EEENS5_IJS1M_SB_EEEEEEENS4_39AutoVectorizingCopyWithAssumedAlignmentILi128EEENS4_14SM90_TMA_STOREES23_S25_S25_EEEvvEEEEvNT_6ParamsE:
	.zero		2944


//--------------------- SYMBOLS --------------------------

	.type		.nv.reservedSmem.offset0,@object
	.size		.nv.reservedSmem.offset0,0x4
	.type		.nv.reservedSmem.cap,@object
	.size		.nv.reservedSmem.cap,0x4
	.type		__assertfail,@function
